//
// Generated by NVIDIA NVVM Compiler
//
// Compiler Build ID: CL-36424714
// Cuda compilation tools, release 13.0, V13.0.88
// Based on NVVM 20.0.0
//

.version 9.0
.target sm_100
.address_size 64

	// .globl	_Z22small_normalize_vectorPdiiS_
// _ZZ22small_normalize_vectorPdiiS_E3shv has been demoted
// _ZZ22small_normalize_vectorPdiiS_E3prd has been demoted
// _ZZ22large_normalize_vectorPdiiiiiS_E3prd has been demoted
// _ZZ22large_normalize_vectorPdiiiiiS_E4sums has been demoted

.visible .entry _Z22small_normalize_vectorPdiiS_(
	.param .u64 .ptr .align 1 _Z22small_normalize_vectorPdiiS__param_0,
	.param .u32 _Z22small_normalize_vectorPdiiS__param_1,
	.param .u32 _Z22small_normalize_vectorPdiiS__param_2,
	.param .u64 .ptr .align 1 _Z22small_normalize_vectorPdiiS__param_3
)
{
	.reg .pred 	%p<22>;
	.reg .b32 	%r<62>;
	.reg .b64 	%rd<7>;
	.reg .b64 	%fd<24>;
	// demoted variable
	.shared .align 8 .b8 _ZZ22small_normalize_vectorPdiiS_E3shv[4096];
	// demoted variable
	.shared .align 8 .b8 _ZZ22small_normalize_vectorPdiiS_E3prd[4096];
	ld.param.u64 	%rd3, [_Z22small_normalize_vectorPdiiS__param_0];
	ld.param.u32 	%r22, [_Z22small_normalize_vectorPdiiS__param_1];
	ld.param.u32 	%r23, [_Z22small_normalize_vectorPdiiS__param_2];
	ld.param.u64 	%rd2, [_Z22small_normalize_vectorPdiiS__param_3];
	cvta.to.global.u64 	%rd4, %rd3;
	mov.u32 	%r1, %tid.x;
	mul.wide.u32 	%rd5, %r1, 8;
	add.s64 	%rd1, %rd4, %rd5;
	ld.global.f64 	%fd1, [%rd1];
	shl.b32 	%r24, %r1, 3;
	mov.u32 	%r25, _ZZ22small_normalize_vectorPdiiS_E3shv;
	add.s32 	%r2, %r25, %r24;
	st.shared.f64 	[%r2], %fd1;
	mul.f64 	%fd2, %fd1, %fd1;
	fma.rn.f64 	%fd3, %fd1, %fd1, %fd2;
	mov.u32 	%r26, _ZZ22small_normalize_vectorPdiiS_E3prd;
	add.s32 	%r3, %r26, %r24;
	st.shared.f64 	[%r3], %fd3;
	bar.sync 	0;
	setp.lt.s32 	%p1, %r23, 1;
	@%p1 bra 	$L__BB0_17;
	and.b32  	%r4, %r23, 3;
	setp.lt.u32 	%p2, %r23, 4;
	mov.b32 	%r59, 1;
	@%p2 bra 	$L__BB0_12;
	and.b32  	%r29, %r23, 2147483644;
	neg.s32 	%r57, %r29;
	mov.b32 	%r59, 1;
$L__BB0_3:
	shl.b32 	%r8, %r59, 1;
	add.s32 	%r30, %r8, 1023;
	and.b32  	%r32, %r30, %r1;
	setp.ne.s32 	%p3, %r32, 0;
	add.s32 	%r9, %r59, %r1;
	setp.ge.s32 	%p4, %r9, %r22;
	or.pred  	%p5, %p3, %p4;
	@%p5 bra 	$L__BB0_5;
	ld.shared.f64 	%fd4, [%r3];
	shl.b32 	%r33, %r59, 3;
	add.s32 	%r34, %r3, %r33;
	ld.shared.f64 	%fd5, [%r34];
	add.f64 	%fd6, %fd4, %fd5;
	st.shared.f64 	[%r3], %fd6;
$L__BB0_5:
	bar.sync 	0;
	shl.b32 	%r10, %r59, 2;
	add.s32 	%r35, %r10, -1;
	and.b32  	%r36, %r35, %r1;
	setp.ne.s32 	%p6, %r36, 0;
	add.s32 	%r11, %r9, %r59;
	setp.ge.s32 	%p7, %r11, %r22;
	or.pred  	%p8, %p6, %p7;
	@%p8 bra 	$L__BB0_7;
	ld.shared.f64 	%fd7, [%r3];
	shl.b32 	%r37, %r11, 3;
	add.s32 	%r39, %r26, %r37;
	ld.shared.f64 	%fd8, [%r39];
	add.f64 	%fd9, %fd7, %fd8;
	st.shared.f64 	[%r3], %fd9;
$L__BB0_7:
	bar.sync 	0;
	shl.b32 	%r40, %r59, 3;
	add.s32 	%r41, %r40, -1;
	and.b32  	%r42, %r41, %r1;
	setp.ne.s32 	%p9, %r42, 0;
	add.s32 	%r12, %r11, %r8;
	setp.ge.s32 	%p10, %r12, %r22;
	or.pred  	%p11, %p9, %p10;
	@%p11 bra 	$L__BB0_9;
	ld.shared.f64 	%fd10, [%r3];
	shl.b32 	%r43, %r12, 3;
	add.s32 	%r45, %r26, %r43;
	ld.shared.f64 	%fd11, [%r45];
	add.f64 	%fd12, %fd10, %fd11;
	st.shared.f64 	[%r3], %fd12;
$L__BB0_9:
	bar.sync 	0;
	shl.b32 	%r59, %r59, 4;
	add.s32 	%r46, %r59, -1;
	and.b32  	%r47, %r46, %r1;
	setp.ne.s32 	%p12, %r47, 0;
	add.s32 	%r14, %r12, %r10;
	setp.ge.s32 	%p13, %r14, %r22;
	or.pred  	%p14, %p12, %p13;
	@%p14 bra 	$L__BB0_11;
	ld.shared.f64 	%fd13, [%r3];
	shl.b32 	%r48, %r14, 3;
	add.s32 	%r50, %r26, %r48;
	ld.shared.f64 	%fd14, [%r50];
	add.f64 	%fd15, %fd13, %fd14;
	st.shared.f64 	[%r3], %fd15;
$L__BB0_11:
	bar.sync 	0;
	add.s32 	%r57, %r57, 4;
	setp.ne.s32 	%p15, %r57, 0;
	@%p15 bra 	$L__BB0_3;
$L__BB0_12:
	setp.eq.s32 	%p16, %r4, 0;
	@%p16 bra 	$L__BB0_17;
	neg.s32 	%r60, %r4;
$L__BB0_14:
	.pragma "nounroll";
	shl.b32 	%r20, %r59, 1;
	add.s32 	%r51, %r20, 1023;
	and.b32  	%r53, %r51, %r1;
	setp.ne.s32 	%p17, %r53, 0;
	add.s32 	%r54, %r59, %r1;
	setp.ge.s32 	%p18, %r54, %r22;
	or.pred  	%p19, %p17, %p18;
	@%p19 bra 	$L__BB0_16;
	ld.shared.f64 	%fd16, [%r3];
	shl.b32 	%r55, %r59, 3;
	add.s32 	%r56, %r3, %r55;
	ld.shared.f64 	%fd17, [%r56];
	add.f64 	%fd18, %fd16, %fd17;
	st.shared.f64 	[%r3], %fd18;
$L__BB0_16:
	bar.sync 	0;
	add.s32 	%r60, %r60, 1;
	setp.ne.s32 	%p20, %r60, 0;
	mov.u32 	%r59, %r20;
	@%p20 bra 	$L__BB0_14;
$L__BB0_17:
	setp.ne.s32 	%p21, %r1, 0;
	@%p21 bra 	$L__BB0_19;
	ld.shared.f64 	%fd19, [_ZZ22small_normalize_vectorPdiiS_E3prd];
	sqrt.rn.f64 	%fd20, %fd19;
	st.shared.f64 	[_ZZ22small_normalize_vectorPdiiS_E3prd], %fd20;
	cvta.to.global.u64 	%rd6, %rd2;
	st.global.f64 	[%rd6], %fd20;
$L__BB0_19:
	bar.sync 	0;
	ld.shared.f64 	%fd21, [%r2];
	ld.shared.f64 	%fd22, [_ZZ22small_normalize_vectorPdiiS_E3prd];
	div.rn.f64 	%fd23, %fd21, %fd22;
	st.global.f64 	[%rd1], %fd23;
	ret;

}
	// .globl	_Z22large_normalize_vectorPdiiiiiS_
.visible .entry _Z22large_normalize_vectorPdiiiiiS_(
	.param .u64 .ptr .align 1 _Z22large_normalize_vectorPdiiiiiS__param_0,
	.param .u32 _Z22large_normalize_vectorPdiiiiiS__param_1,
	.param .u32 _Z22large_normalize_vectorPdiiiiiS__param_2,
	.param .u32 _Z22large_normalize_vectorPdiiiiiS__param_3,
	.param .u32 _Z22large_normalize_vectorPdiiiiiS__param_4,
	.param .u32 _Z22large_normalize_vectorPdiiiiiS__param_5,
	.param .u64 .ptr .align 1 _Z22large_normalize_vectorPdiiiiiS__param_6
)
{
	.reg .pred 	%p<63>;
	.reg .b32 	%r<176>;
	.reg .b64 	%rd<17>;
	.reg .b64 	%fd<61>;
	// demoted variable
	.shared .align 8 .b8 _ZZ22large_normalize_vectorPdiiiiiS_E3prd[4096];
	// demoted variable
	.shared .align 8 .b8 _ZZ22large_normalize_vectorPdiiiiiS_E4sums[256];
	ld.param.u64 	%rd3, [_Z22large_normalize_vectorPdiiiiiS__param_0];
	ld.param.u32 	%r69, [_Z22large_normalize_vectorPdiiiiiS__param_1];
	ld.param.u32 	%r70, [_Z22large_normalize_vectorPdiiiiiS__param_2];
	ld.param.u32 	%r71, [_Z22large_normalize_vectorPdiiiiiS__param_3];
	ld.param.u32 	%r72, [_Z22large_normalize_vectorPdiiiiiS__param_4];
	ld.param.u32 	%r73, [_Z22large_normalize_vectorPdiiiiiS__param_5];
	ld.param.u64 	%rd2, [_Z22large_normalize_vectorPdiiiiiS__param_6];
	cvta.to.global.u64 	%rd1, %rd3;
	mov.u32 	%r1, %tid.x;
	setp.lt.s32 	%p1, %r70, 1;
	@%p1 bra 	$L__BB1_29;
	shl.b32 	%r75, %r1, 3;
	mov.u32 	%r76, _ZZ22large_normalize_vectorPdiiiiiS_E3prd;
	add.s32 	%r2, %r76, %r75;
	and.b32  	%r3, %r73, 3;
	and.b32  	%r77, %r73, 2147483644;
	neg.s32 	%r4, %r77;
	mov.b32 	%r157, 0;
	mov.u32 	%r158, %r157;
$L__BB1_2:
	add.s32 	%r10, %r158, %r1;
	setp.ge.s32 	%p2, %r10, %r69;
	mov.f64 	%fd60, 0d0000000000000000;
	@%p2 bra 	$L__BB1_4;
	mul.wide.s32 	%rd4, %r10, 8;
	add.s64 	%rd5, %rd1, %rd4;
	ld.global.f64 	%fd4, [%rd5];
	mul.f64 	%fd5, %fd4, %fd4;
	fma.rn.f64 	%fd60, %fd4, %fd4, %fd5;
$L__BB1_4:
	setp.lt.s32 	%p3, %r73, 1;
	st.shared.f64 	[%r2], %fd60;
	bar.sync 	0;
	@%p3 bra 	$L__BB1_26;
	setp.lt.u32 	%p4, %r73, 4;
	mov.b32 	%r161, 1;
	@%p4 bra 	$L__BB1_16;
	mov.b32 	%r161, 1;
	mov.u32 	%r159, %r4;
$L__BB1_7:
	shl.b32 	%r13, %r161, 1;
	add.s32 	%r80, %r13, 1023;
	and.b32  	%r82, %r80, %r1;
	setp.ne.s32 	%p5, %r82, 0;
	add.s32 	%r14, %r161, %r1;
	setp.ge.s32 	%p6, %r14, %r72;
	or.pred  	%p7, %p5, %p6;
	@%p7 bra 	$L__BB1_9;
	ld.shared.f64 	%fd6, [%r2];
	shl.b32 	%r83, %r161, 3;
	add.s32 	%r84, %r2, %r83;
	ld.shared.f64 	%fd7, [%r84];
	add.f64 	%fd8, %fd6, %fd7;
	st.shared.f64 	[%r2], %fd8;
$L__BB1_9:
	bar.sync 	0;
	shl.b32 	%r15, %r161, 2;
	add.s32 	%r85, %r15, -1;
	and.b32  	%r86, %r85, %r1;
	setp.ne.s32 	%p8, %r86, 0;
	add.s32 	%r16, %r14, %r161;
	setp.ge.s32 	%p9, %r16, %r72;
	or.pred  	%p10, %p8, %p9;
	@%p10 bra 	$L__BB1_11;
	ld.shared.f64 	%fd9, [%r2];
	shl.b32 	%r87, %r16, 3;
	add.s32 	%r89, %r76, %r87;
	ld.shared.f64 	%fd10, [%r89];
	add.f64 	%fd11, %fd9, %fd10;
	st.shared.f64 	[%r2], %fd11;
$L__BB1_11:
	bar.sync 	0;
	shl.b32 	%r90, %r161, 3;
	add.s32 	%r91, %r90, -1;
	and.b32  	%r92, %r91, %r1;
	setp.ne.s32 	%p11, %r92, 0;
	add.s32 	%r17, %r16, %r13;
	setp.ge.s32 	%p12, %r17, %r72;
	or.pred  	%p13, %p11, %p12;
	@%p13 bra 	$L__BB1_13;
	ld.shared.f64 	%fd12, [%r2];
	shl.b32 	%r93, %r17, 3;
	add.s32 	%r95, %r76, %r93;
	ld.shared.f64 	%fd13, [%r95];
	add.f64 	%fd14, %fd12, %fd13;
	st.shared.f64 	[%r2], %fd14;
$L__BB1_13:
	bar.sync 	0;
	shl.b32 	%r161, %r161, 4;
	add.s32 	%r96, %r161, -1;
	and.b32  	%r97, %r96, %r1;
	setp.ne.s32 	%p14, %r97, 0;
	add.s32 	%r19, %r17, %r15;
	setp.ge.s32 	%p15, %r19, %r72;
	or.pred  	%p16, %p14, %p15;
	@%p16 bra 	$L__BB1_15;
	ld.shared.f64 	%fd15, [%r2];
	shl.b32 	%r98, %r19, 3;
	add.s32 	%r100, %r76, %r98;
	ld.shared.f64 	%fd16, [%r100];
	add.f64 	%fd17, %fd15, %fd16;
	st.shared.f64 	[%r2], %fd17;
$L__BB1_15:
	bar.sync 	0;
	add.s32 	%r159, %r159, 4;
	setp.ne.s32 	%p17, %r159, 0;
	@%p17 bra 	$L__BB1_7;
$L__BB1_16:
	setp.eq.s32 	%p18, %r3, 0;
	@%p18 bra 	$L__BB1_26;
	shl.b32 	%r22, %r161, 1;
	add.s32 	%r101, %r22, 1023;
	and.b32  	%r103, %r101, %r1;
	setp.ne.s32 	%p19, %r103, 0;
	add.s32 	%r23, %r161, %r1;
	setp.ge.s32 	%p20, %r23, %r72;
	or.pred  	%p21, %p19, %p20;
	@%p21 bra 	$L__BB1_19;
	ld.shared.f64 	%fd18, [%r2];
	shl.b32 	%r104, %r161, 3;
	add.s32 	%r105, %r2, %r104;
	ld.shared.f64 	%fd19, [%r105];
	add.f64 	%fd20, %fd18, %fd19;
	st.shared.f64 	[%r2], %fd20;
$L__BB1_19:
	setp.eq.s32 	%p22, %r3, 1;
	bar.sync 	0;
	@%p22 bra 	$L__BB1_26;
	shl.b32 	%r106, %r161, 2;
	add.s32 	%r107, %r106, -1;
	and.b32  	%r108, %r107, %r1;
	setp.ne.s32 	%p23, %r108, 0;
	add.s32 	%r24, %r23, %r161;
	setp.ge.s32 	%p24, %r24, %r72;
	or.pred  	%p25, %p23, %p24;
	@%p25 bra 	$L__BB1_22;
	ld.shared.f64 	%fd21, [%r2];
	shl.b32 	%r109, %r24, 3;
	add.s32 	%r111, %r76, %r109;
	ld.shared.f64 	%fd22, [%r111];
	add.f64 	%fd23, %fd21, %fd22;
	st.shared.f64 	[%r2], %fd23;
$L__BB1_22:
	setp.eq.s32 	%p26, %r3, 2;
	bar.sync 	0;
	@%p26 bra 	$L__BB1_26;
	shl.b32 	%r112, %r161, 3;
	add.s32 	%r113, %r112, -1;
	and.b32  	%r114, %r113, %r1;
	setp.ne.s32 	%p27, %r114, 0;
	add.s32 	%r25, %r24, %r22;
	setp.ge.s32 	%p28, %r25, %r72;
	or.pred  	%p29, %p27, %p28;
	@%p29 bra 	$L__BB1_25;
	ld.shared.f64 	%fd24, [%r2];
	shl.b32 	%r115, %r25, 3;
	add.s32 	%r117, %r76, %r115;
	ld.shared.f64 	%fd25, [%r117];
	add.f64 	%fd26, %fd24, %fd25;
	st.shared.f64 	[%r2], %fd26;
$L__BB1_25:
	bar.sync 	0;
$L__BB1_26:
	setp.ne.s32 	%p30, %r1, 0;
	@%p30 bra 	$L__BB1_28;
	ld.shared.f64 	%fd27, [_ZZ22large_normalize_vectorPdiiiiiS_E3prd];
	shl.b32 	%r118, %r157, 3;
	mov.u32 	%r119, _ZZ22large_normalize_vectorPdiiiiiS_E4sums;
	add.s32 	%r120, %r119, %r118;
	st.shared.f64 	[%r120], %fd27;
$L__BB1_28:
	bar.sync 	0;
	add.s32 	%r158, %r158, %r72;
	add.s32 	%r157, %r157, 1;
	setp.eq.s32 	%p31, %r157, %r70;
	@%p31 bra 	$L__BB1_29;
	bra.uni 	$L__BB1_2;
$L__BB1_29:
	setp.lt.s32 	%p32, %r71, 1;
	@%p32 bra 	$L__BB1_46;
	shl.b32 	%r122, %r1, 3;
	mov.u32 	%r123, _ZZ22large_normalize_vectorPdiiiiiS_E4sums;
	add.s32 	%r5, %r123, %r122;
	and.b32  	%r6, %r71, 3;
	setp.lt.u32 	%p33, %r71, 4;
	mov.b32 	%r164, 1;
	@%p33 bra 	$L__BB1_41;
	and.b32  	%r125, %r71, 2147483644;
	neg.s32 	%r162, %r125;
	mov.b32 	%r164, 1;
$L__BB1_32:
	shl.b32 	%r30, %r164, 1;
	add.s32 	%r126, %r30, 1023;
	and.b32  	%r128, %r126, %r1;
	setp.ne.s32 	%p34, %r128, 0;
	add.s32 	%r31, %r164, %r1;
	setp.ge.s32 	%p35, %r31, %r70;
	or.pred  	%p36, %p34, %p35;
	@%p36 bra 	$L__BB1_34;
	ld.shared.f64 	%fd28, [%r5];
	shl.b32 	%r129, %r164, 3;
	add.s32 	%r130, %r5, %r129;
	ld.shared.f64 	%fd29, [%r130];
	add.f64 	%fd30, %fd28, %fd29;
	st.shared.f64 	[%r5], %fd30;
$L__BB1_34:
	bar.sync 	0;
	shl.b32 	%r32, %r164, 2;
	add.s32 	%r131, %r32, -1;
	and.b32  	%r132, %r131, %r1;
	setp.ne.s32 	%p37, %r132, 0;
	add.s32 	%r33, %r31, %r164;
	setp.ge.s32 	%p38, %r33, %r70;
	or.pred  	%p39, %p37, %p38;
	@%p39 bra 	$L__BB1_36;
	ld.shared.f64 	%fd31, [%r5];
	shl.b32 	%r133, %r33, 3;
	add.s32 	%r135, %r123, %r133;
	ld.shared.f64 	%fd32, [%r135];
	add.f64 	%fd33, %fd31, %fd32;
	st.shared.f64 	[%r5], %fd33;
$L__BB1_36:
	bar.sync 	0;
	shl.b32 	%r136, %r164, 3;
	add.s32 	%r137, %r136, -1;
	and.b32  	%r138, %r137, %r1;
	setp.ne.s32 	%p40, %r138, 0;
	add.s32 	%r34, %r33, %r30;
	setp.ge.s32 	%p41, %r34, %r70;
	or.pred  	%p42, %p40, %p41;
	@%p42 bra 	$L__BB1_38;
	ld.shared.f64 	%fd34, [%r5];
	shl.b32 	%r139, %r34, 3;
	add.s32 	%r141, %r123, %r139;
	ld.shared.f64 	%fd35, [%r141];
	add.f64 	%fd36, %fd34, %fd35;
	st.shared.f64 	[%r5], %fd36;
$L__BB1_38:
	bar.sync 	0;
	shl.b32 	%r164, %r164, 4;
	add.s32 	%r142, %r164, -1;
	and.b32  	%r143, %r142, %r1;
	setp.ne.s32 	%p43, %r143, 0;
	add.s32 	%r36, %r34, %r32;
	setp.ge.s32 	%p44, %r36, %r70;
	or.pred  	%p45, %p43, %p44;
	@%p45 bra 	$L__BB1_40;
	ld.shared.f64 	%fd37, [%r5];
	shl.b32 	%r144, %r36, 3;
	add.s32 	%r146, %r123, %r144;
	ld.shared.f64 	%fd38, [%r146];
	add.f64 	%fd39, %fd37, %fd38;
	st.shared.f64 	[%r5], %fd39;
$L__BB1_40:
	bar.sync 	0;
	add.s32 	%r162, %r162, 4;
	setp.ne.s32 	%p46, %r162, 0;
	@%p46 bra 	$L__BB1_32;
$L__BB1_41:
	setp.eq.s32 	%p47, %r6, 0;
	@%p47 bra 	$L__BB1_46;
	neg.s32 	%r165, %r6;
$L__BB1_43:
	.pragma "nounroll";
	shl.b32 	%r42, %r164, 1;
	add.s32 	%r147, %r42, 1023;
	and.b32  	%r149, %r147, %r1;
	setp.ne.s32 	%p48, %r149, 0;
	add.s32 	%r150, %r164, %r1;
	setp.ge.s32 	%p49, %r150, %r70;
	or.pred  	%p50, %p48, %p49;
	@%p50 bra 	$L__BB1_45;
	ld.shared.f64 	%fd40, [%r5];
	shl.b32 	%r151, %r164, 3;
	add.s32 	%r152, %r5, %r151;
	ld.shared.f64 	%fd41, [%r152];
	add.f64 	%fd42, %fd40, %fd41;
	st.shared.f64 	[%r5], %fd42;
$L__BB1_45:
	bar.sync 	0;
	add.s32 	%r165, %r165, 1;
	setp.ne.s32 	%p51, %r165, 0;
	mov.u32 	%r164, %r42;
	@%p51 bra 	$L__BB1_43;
$L__BB1_46:
	setp.ne.s32 	%p52, %r1, 0;
	@%p52 bra 	$L__BB1_48;
	ld.shared.f64 	%fd43, [_ZZ22large_normalize_vectorPdiiiiiS_E4sums];
	sqrt.rn.f64 	%fd44, %fd43;
	st.shared.f64 	[_ZZ22large_normalize_vectorPdiiiiiS_E4sums], %fd44;
	cvta.to.global.u64 	%rd6, %rd2;
	st.global.f64 	[%rd6], %fd44;
$L__BB1_48:
	setp.lt.s32 	%p53, %r70, 1;
	bar.sync 	0;
	@%p53 bra 	$L__BB1_65;
	and.b32  	%r44, %r70, 3;
	setp.lt.u32 	%p54, %r70, 4;
	mov.b32 	%r173, 0;
	@%p54 bra 	$L__BB1_60;
	shl.b32 	%r45, %r72, 2;
	add.s32 	%r171, %r1, %r72;
	shl.b32 	%r155, %r72, 1;
	add.s32 	%r170, %r1, %r155;
	mad.lo.s32 	%r169, %r72, 3, %r1;
	and.b32  	%r156, %r70, 2147483644;
	neg.s32 	%r167, %r156;
	mov.b32 	%r173, 0;
	mov.u32 	%r168, %r1;
$L__BB1_51:
	setp.ge.s32 	%p55, %r168, %r69;
	@%p55 bra 	$L__BB1_53;
	mul.wide.s32 	%rd7, %r168, 8;
	add.s64 	%rd8, %rd1, %rd7;
	ld.global.f64 	%fd45, [%rd8];
	ld.shared.f64 	%fd46, [_ZZ22large_normalize_vectorPdiiiiiS_E4sums];
	div.rn.f64 	%fd47, %fd45, %fd46;
	st.global.f64 	[%rd8], %fd47;
$L__BB1_53:
	bar.sync 	0;
	setp.ge.s32 	%p56, %r171, %r69;
	@%p56 bra 	$L__BB1_55;
	mul.wide.s32 	%rd9, %r171, 8;
	add.s64 	%rd10, %rd1, %rd9;
	ld.global.f64 	%fd48, [%rd10];
	ld.shared.f64 	%fd49, [_ZZ22large_normalize_vectorPdiiiiiS_E4sums];
	div.rn.f64 	%fd50, %fd48, %fd49;
	st.global.f64 	[%rd10], %fd50;
$L__BB1_55:
	bar.sync 	0;
	setp.ge.s32 	%p57, %r170, %r69;
	@%p57 bra 	$L__BB1_57;
	mul.wide.s32 	%rd11, %r170, 8;
	add.s64 	%rd12, %rd1, %rd11;
	ld.global.f64 	%fd51, [%rd12];
	ld.shared.f64 	%fd52, [_ZZ22large_normalize_vectorPdiiiiiS_E4sums];
	div.rn.f64 	%fd53, %fd51, %fd52;
	st.global.f64 	[%rd12], %fd53;
$L__BB1_57:
	bar.sync 	0;
	setp.ge.s32 	%p58, %r169, %r69;
	@%p58 bra 	$L__BB1_59;
	mul.wide.s32 	%rd13, %r169, 8;
	add.s64 	%rd14, %rd1, %rd13;
	ld.global.f64 	%fd54, [%rd14];
	ld.shared.f64 	%fd55, [_ZZ22large_normalize_vectorPdiiiiiS_E4sums];
	div.rn.f64 	%fd56, %fd54, %fd55;
	st.global.f64 	[%rd14], %fd56;
$L__BB1_59:
	bar.sync 	0;
	add.s32 	%r173, %r173, %r45;
	add.s32 	%r171, %r171, %r45;
	add.s32 	%r170, %r170, %r45;
	add.s32 	%r169, %r169, %r45;
	add.s32 	%r168, %r168, %r45;
	add.s32 	%r167, %r167, 4;
	setp.ne.s32 	%p59, %r167, 0;
	@%p59 bra 	$L__BB1_51;
$L__BB1_60:
	setp.eq.s32 	%p60, %r44, 0;
	@%p60 bra 	$L__BB1_65;
	add.s32 	%r175, %r1, %r173;
	neg.s32 	%r174, %r44;
$L__BB1_62:
	.pragma "nounroll";
	setp.ge.s32 	%p61, %r175, %r69;
	@%p61 bra 	$L__BB1_64;
	mul.wide.s32 	%rd15, %r175, 8;
	add.s64 	%rd16, %rd1, %rd15;
	ld.global.f64 	%fd57, [%rd16];
	ld.shared.f64 	%fd58, [_ZZ22large_normalize_vectorPdiiiiiS_E4sums];
	div.rn.f64 	%fd59, %fd57, %fd58;
	st.global.f64 	[%rd16], %fd59;
$L__BB1_64:
	bar.sync 	0;
	add.s32 	%r175, %r175, %r72;
	add.s32 	%r174, %r174, 1;
	setp.ne.s32 	%p62, %r174, 0;
	@%p62 bra 	$L__BB1_62;
$L__BB1_65:
	ret;

}


// ===== COMPILED SASS (sm_100) =====

	.target	sm_100

	.elftype	@"ET_EXEC"


//--------------------- .note.nv.tkinfo           --------------------------
	.section	.note.nv.tkinfo,"",@"SHT_NOTE"
	.sectionflags	@"SHF_NOTE_NV_TKINFO"
	.tkinfo
        /*0018*/ 	.word	0x00000002
        /*0030*/ 	.string	""
        /*0030*/ 	.string	"ptxas"
        /*0030*/ 	.string	"Cuda compilation tools, release 13.0, V13.0.88"
        /*0030*/ 	.string	"Build cuda_13.0.r13.0/compiler.36424714_0"
        /*0030*/ 	.string	"-arch sm_100 -m 64 "



//--------------------- .note.nv.cuinfo           --------------------------
	.section	.note.nv.cuinfo,"",@"SHT_NOTE"
	.sectionflags	@"SHF_NOTE_NV_CUINFO"
        /*0018*/ 	.short	0x0002
        /*001a*/ 	.short	0x0064
        /*001c*/ 	.short	0x0082
	.zero		2


//--------------------- .nv.info                  --------------------------
	.section	.nv.info,"",@"SHT_CUDA_INFO"
	.align	4


	//----- nvinfo : EIATTR_REGCOUNT
	.align		4
        /*0000*/ 	.byte	0x04, 0x2f
        /*0002*/ 	.short	(.L_1 - .L_0)
	.align		4
.L_0:
        /*0004*/ 	.word	index@(_Z22small_normalize_vectorPdiiS_)
        /*0008*/ 	.word	0x0000001a


	//----- nvinfo : EIATTR_FRAME_SIZE
	.align		4
.L_1:
        /*000c*/ 	.byte	0x04, 0x11
        /*000e*/ 	.short	(.L_3 - .L_2)
	.align		4
.L_2:
        /*0010*/ 	.word	index@($__internal_3_$__cuda_sm20_dsqrt_rn_f64_mediumpath_v1)
        /*0014*/ 	.word	0x00000000


	//----- nvinfo : EIATTR_FRAME_SIZE
	.align		4
.L_3:
        /*0018*/ 	.byte	0x04, 0x11
        /*001a*/ 	.short	(.L_5 - .L_4)
	.align		4
.L_4:
        /*001c*/ 	.word	index@($__internal_2_$__cuda_sm20_div_rn_f64_full)
        /*0020*/ 	.word	0x00000000


	//----- nvinfo : EIATTR_FRAME_SIZE
	.align		4
.L_5:
        /*0024*/ 	.byte	0x04, 0x11
        /*0026*/ 	.short	(.L_7 - .L_6)
	.align		4
.L_6:
        /*0028*/ 	.word	index@(_Z22small_normalize_vectorPdiiS_)
        /*002c*/ 	.word	0x00000000


	//----- nvinfo : EIATTR_REGCOUNT
	.align		4
.L_7:
        /*0030*/ 	.byte	0x04, 0x2f
        /*0032*/ 	.short	(.L_9 - .L_8)
	.align		4
.L_8:
        /*0034*/ 	.word	index@(_Z22large_normalize_vectorPdiiiiiS_)
        /*0038*/ 	.word	0x00000023


	//----- nvinfo : EIATTR_FRAME_SIZE
	.align		4
.L_9:
        /*003c*/ 	.byte	0x04, 0x11
        /*003e*/ 	.short	(.L_11 - .L_10)
	.align		4
.L_10:
        /*0040*/ 	.word	index@($__internal_1_$__cuda_sm20_dsqrt_rn_f64_mediumpath_v1)
        /*0044*/ 	.word	0x00000000


	//----- nvinfo : EIATTR_FRAME_SIZE
	.align		4
.L_11:
        /*0048*/ 	.byte	0x04, 0x11
        /*004a*/ 	.short	(.L_13 - .L_12)
	.align		4
.L_12:
        /*004c*/ 	.word	index@($__internal_0_$__cuda_sm20_div_rn_f64_full)
        /*0050*/ 	.word	0x00000000


	//----- nvinfo : EIATTR_FRAME_SIZE
	.align		4
.L_13:
        /*0054*/ 	.byte	0x04, 0x11
        /*0056*/ 	.short	(.L_15 - .L_14)
	.align		4
.L_14:
        /*0058*/ 	.word	index@(_Z22large_normalize_vectorPdiiiiiS_)
        /*005c*/ 	.word	0x00000000


	//----- nvinfo : EIATTR_MIN_STACK_SIZE
	.align		4
.L_15:
        /*0060*/ 	.byte	0x04, 0x12
        /*0062*/ 	.short	(.L_17 - .L_16)
	.align		4
.L_16:
        /*0064*/ 	.word	index@(_Z22large_normalize_vectorPdiiiiiS_)
        /*0068*/ 	.word	0x00000000


	//----- nvinfo : EIATTR_MIN_STACK_SIZE
	.align		4
.L_17:
        /*006c*/ 	.byte	0x04, 0x12
        /*006e*/ 	.short	(.L_19 - .L_18)
	.align		4
.L_18:
        /*0070*/ 	.word	index@(_Z22small_normalize_vectorPdiiS_)
        /*0074*/ 	.word	0x00000000
.L_19:


//--------------------- .nv.compat                --------------------------
	.section	.nv.compat,"",@"SHT_CUDA_COMPAT_INFO"
	.align	4
        /*0000*/ 	.byte	0x02, 0x09, 0x00, 0x00, 0x02, 0x02, 0x01, 0x00, 0x02, 0x05, 0x05, 0x00, 0x03, 0x07, 0x01, 0x01
        /*0010*/ 	.byte	0x02, 0x03, 0x00, 0x00, 0x02, 0x06, 0x01, 0x00, 0x04, 0x0b, 0x08, 0x00, 0x01, 0x00, 0x00, 0x00
        /*0020*/ 	.byte	0x00, 0x00, 0x00, 0x00


//--------------------- .nv.info._Z22large_normalize_vectorPdiiiiiS_ --------------------------
	.section	.nv.info._Z22large_normalize_vectorPdiiiiiS_,"",@"SHT_CUDA_INFO"
	.sectionflags	@""
	.align	4


	//----- nvinfo : EIATTR_CUDA_API_VERSION
	.align		4
        /*0000*/ 	.byte	0x04, 0x37
        /*0002*/ 	.short	(.L_21 - .L_20)
.L_20:
        /*0004*/ 	.word	0x00000082


	//----- nvinfo : EIATTR_KPARAM_INFO
	.align		4
.L_21:
        /*0008*/ 	.byte	0x04, 0x17
        /*000a*/ 	.short	(.L_23 - .L_22)
.L_22:
        /*000c*/ 	.word	0x00000000
        /*0010*/ 	.short	0x0006
        /*0012*/ 	.short	0x0020
        /*0014*/ 	.byte	0x00, 0xf5, 0x21, 0x00


	//----- nvinfo : EIATTR_KPARAM_INFO
	.align		4
.L_23:
        /*0018*/ 	.byte	0x04, 0x17
        /*001a*/ 	.short	(.L_25 - .L_24)
.L_24:
        /*001c*/ 	.word	0x00000000
        /*0020*/ 	.short	0x0005
        /*0022*/ 	.short	0x0018
        /*0024*/ 	.byte	0x00, 0xf0, 0x11, 0x00


	//----- nvinfo : EIATTR_KPARAM_INFO
	.align		4
.L_25:
        /*0028*/ 	.byte	0x04, 0x17
        /*002a*/ 	.short	(.L_27 - .L_26)
.L_26:
        /*002c*/ 	.word	0x00000000
        /*0030*/ 	.short	0x0004
        /*0032*/ 	.short	0x0014
        /*0034*/ 	.byte	0x00, 0xf0, 0x11, 0x00


	//----- nvinfo : EIATTR_KPARAM_INFO
	.align		4
.L_27:
        /*0038*/ 	.byte	0x04, 0x17
        /*003a*/ 	.short	(.L_29 - .L_28)
.L_28:
        /*003c*/ 	.word	0x00000000
        /*0040*/ 	.short	0x0003
        /*0042*/ 	.short	0x0010
        /*0044*/ 	.byte	0x00, 0xf0, 0x11, 0x00


	//----- nvinfo : EIATTR_KPARAM_INFO
	.align		4
.L_29:
        /*0048*/ 	.byte	0x04, 0x17
        /*004a*/ 	.short	(.L_31 - .L_30)
.L_30:
        /*004c*/ 	.word	0x00000000
        /*0050*/ 	.short	0x0002
        /*0052*/ 	.short	0x000c
        /*0054*/ 	.byte	0x00, 0xf0, 0x11, 0x00


	//----- nvinfo : EIATTR_KPARAM_INFO
	.align		4
.L_31:
        /*0058*/ 	.byte	0x04, 0x17
        /*005a*/ 	.short	(.L_33 - .L_32)
.L_32:
        /*005c*/ 	.word	0x00000000
        /*0060*/ 	.short	0x0001
        /*0062*/ 	.short	0x0008
        /*0064*/ 	.byte	0x00, 0xf0, 0x11, 0x00


	//----- nvinfo : EIATTR_KPARAM_INFO
	.align		4
.L_33:
        /*0068*/ 	.byte	0x04, 0x17
        /*006a*/ 	.short	(.L_35 - .L_34)
.L_34:
        /*006c*/ 	.word	0x00000000
        /*0070*/ 	.short	0x0000
        /*0072*/ 	.short	0x0000
        /*0074*/ 	.byte	0x00, 0xf5, 0x21, 0x00


	//----- nvinfo : EIATTR_SPARSE_MMA_MASK
	.align		4
.L_35:
        /*0078*/ 	.byte	0x03, 0x50
        /*007a*/ 	.short	0x0000


	//----- nvinfo : EIATTR_MAXREG_COUNT
	.align		4
        /*007c*/ 	.byte	0x03, 0x1b
        /*007e*/ 	.short	0x00ff


	//----- nvinfo : EIATTR_NUM_BARRIERS
	.align		4
        /*0080*/ 	.byte	0x02, 0x4c
        /*0082*/ 	.byte	0x01
	.zero		1


	//----- nvinfo : EIATTR_MERCURY_ISA_VERSION
	.align		4
        /*0084*/ 	.byte	0x03, 0x5f
        /*0086*/ 	.short	0x0101


	//----- nvinfo : EIATTR_VRC_CTA_INIT_COUNT
	.align		4
        /*0088*/ 	.byte	0x02, 0x4a
	.zero		1
	.zero		1


	//----- nvinfo : EIATTR_EXIT_INSTR_OFFSETS
	.align		4
        /*008c*/ 	.byte	0x04, 0x1c
        /*008e*/ 	.short	(.L_37 - .L_36)


	//   ....[0]....
.L_36:
        /*0090*/ 	.word	0x00000fa0


	//   ....[1]....
        /*0094*/ 	.word	0x000018b0


	//   ....[2]....
        /*0098*/ 	.word	0x00001b50


	//----- nvinfo : EIATTR_CRS_STACK_SIZE
	.align		4
.L_37:
        /*009c*/ 	.byte	0x04, 0x1e
        /*009e*/ 	.short	(.L_39 - .L_38)
.L_38:
        /*00a0*/ 	.word	0x00000000


	//----- nvinfo : EIATTR_CBANK_PARAM_SIZE
	.align		4
.L_39:
        /*00a4*/ 	.byte	0x03, 0x19
        /*00a6*/ 	.short	0x0028


	//----- nvinfo : EIATTR_PARAM_CBANK
	.align		4
        /*00a8*/ 	.byte	0x04, 0x0a
        /*00aa*/ 	.short	(.L_41 - .L_40)
	.align		4
.L_40:
        /*00ac*/ 	.word	index@(.nv.constant0._Z22large_normalize_vectorPdiiiiiS_)
        /*00b0*/ 	.short	0x0380
        /*00b2*/ 	.short	0x0028


	//----- nvinfo : EIATTR_SW_WAR
	.align		4
.L_41:
        /*00b4*/ 	.byte	0x04, 0x36
        /*00b6*/ 	.short	(.L_43 - .L_42)
.L_42:
        /*00b8*/ 	.word	0x00000008
.L_43:


//--------------------- .nv.info._Z22small_normalize_vectorPdiiS_ --------------------------
	.section	.nv.info._Z22small_normalize_vectorPdiiS_,"",@"SHT_CUDA_INFO"
	.sectionflags	@""
	.align	4


	//----- nvinfo : EIATTR_CUDA_API_VERSION
	.align		4
        /*0000*/ 	.byte	0x04, 0x37
        /*0002*/ 	.short	(.L_45 - .L_44)
.L_44:
        /*0004*/ 	.word	0x00000082


	//----- nvinfo : EIATTR_KPARAM_INFO
	.align		4
.L_45:
        /*0008*/ 	.byte	0x04, 0x17
        /*000a*/ 	.short	(.L_47 - .L_46)
.L_46:
        /*000c*/ 	.word	0x00000000
        /*0010*/ 	.short	0x0003
        /*0012*/ 	.short	0x0010
        /*0014*/ 	.byte	0x00, 0xf5, 0x21, 0x00


	//----- nvinfo : EIATTR_KPARAM_INFO
	.align		4
.L_47:
        /*0018*/ 	.byte	0x04, 0x17
        /*001a*/ 	.short	(.L_49 - .L_48)
.L_48:
        /*001c*/ 	.word	0x00000000
        /*0020*/ 	.short	0x0002
        /*0022*/ 	.short	0x000c
        /*0024*/ 	.byte	0x00, 0xf0, 0x11, 0x00


	//----- nvinfo : EIATTR_KPARAM_INFO
	.align		4
.L_49:
        /*0028*/ 	.byte	0x04, 0x17
        /*002a*/ 	.short	(.L_51 - .L_50)
.L_50:
        /*002c*/ 	.word	0x00000000
        /*0030*/ 	.short	0x0001
        /*0032*/ 	.short	0x0008
        /*0034*/ 	.byte	0x00, 0xf0, 0x11, 0x00


	//----- nvinfo : EIATTR_KPARAM_INFO
	.align		4
.L_51:
        /*0038*/ 	.byte	0x04, 0x17
        /*003a*/ 	.short	(.L_53 - .L_52)
.L_52:
        /*003c*/ 	.word	0x00000000
        /*0040*/ 	.short	0x0000
        /*0042*/ 	.short	0x0000
        /*0044*/ 	.byte	0x00, 0xf5, 0x21, 0x00


	//----- nvinfo : EIATTR_SPARSE_MMA_MASK
	.align		4
.L_53:
        /*0048*/ 	.byte	0x03, 0x50
        /*004a*/ 	.short	0x0000


	//----- nvinfo : EIATTR_MAXREG_COUNT
	.align		4
        /*004c*/ 	.byte	0x03, 0x1b
        /*004e*/ 	.short	0x00ff


	//----- nvinfo : EIATTR_NUM_BARRIERS
	.align		4
        /*0050*/ 	.byte	0x02, 0x4c
        /*0052*/ 	.byte	0x01
	.zero		1


	//----- nvinfo : EIATTR_MERCURY_ISA_VERSION
	.align		4
        /*0054*/ 	.byte	0x03, 0x5f
        /*0056*/ 	.short	0x0101


	//----- nvinfo : EIATTR_VRC_CTA_INIT_COUNT
	.align		4
        /*0058*/ 	.byte	0x02, 0x4a
	.zero		1
	.zero		1


	//----- nvinfo : EIATTR_EXIT_INSTR_OFFSETS
	.align		4
        /*005c*/ 	.byte	0x04, 0x1c
        /*005e*/ 	.short	(.L_55 - .L_54)


	//   ....[0]....
.L_54:
        /*0060*/ 	.word	0x000009a0


	//----- nvinfo : EIATTR_CRS_STACK_SIZE
	.align		4
.L_55:
        /*0064*/ 	.byte	0x04, 0x1e
        /*0066*/ 	.short	(.L_57 - .L_56)
.L_56:
        /*0068*/ 	.word	0x00000000


	//----- nvinfo : EIATTR_CBANK_PARAM_SIZE
	.align		4
.L_57:
        /*006c*/ 	.byte	0x03, 0x19
        /*006e*/ 	.short	0x0018


	//----- nvinfo : EIATTR_PARAM_CBANK
	.align		4
        /*0070*/ 	.byte	0x04, 0x0a
        /*0072*/ 	.short	(.L_59 - .L_58)
	.align		4
.L_58:
        /*0074*/ 	.word	index@(.nv.constant0._Z22small_normalize_vectorPdiiS_)
        /*0078*/ 	.short	0x0380
        /*007a*/ 	.short	0x0018


	//----- nvinfo : EIATTR_SW_WAR
	.align		4
.L_59:
        /*007c*/ 	.byte	0x04, 0x36
        /*007e*/ 	.short	(.L_61 - .L_60)
.L_60:
        /*0080*/ 	.word	0x00000008
.L_61:


//--------------------- .nv.callgraph             --------------------------
	.section	.nv.callgraph,"",@"SHT_CUDA_CALLGRAPH"
	.align	4
	.sectionentsize	8
	.align		4
        /*0000*/ 	.word	0x00000000
	.align		4
        /*0004*/ 	.word	0xffffffff
	.align		4
        /*0008*/ 	.word	0x00000000
	.align		4
        /*000c*/ 	.word	0xfffffffe
	.align		4
        /*0010*/ 	.word	0x00000000
	.align		4
        /*0014*/ 	.word	0xfffffffd
	.align		4
        /*0018*/ 	.word	0x00000000
	.align		4
        /*001c*/ 	.word	0xfffffffc


//--------------------- .text._Z22large_normalize_vectorPdiiiiiS_ --------------------------
	.section	.text._Z22large_normalize_vectorPdiiiiiS_,"ax",@progbits
	.align	128
        .global         _Z22large_normalize_vectorPdiiiiiS_
        .type           _Z22large_normalize_vectorPdiiiiiS_,@function
        .size           _Z22large_normalize_vectorPdiiiiiS_,(.L_x_63 - _Z22large_normalize_vectorPdiiiiiS_)
        .other          _Z22large_normalize_vectorPdiiiiiS_,@"STO_CUDA_ENTRY STV_DEFAULT"
_Z22large_normalize_vectorPdiiiiiS_:
.text._Z22large_normalize_vectorPdiiiiiS_:
[----:B------:R-:W-:Y:S01]  /*0000*/  LDC R1, c[0x0][0x37c] ;  /* 0x0000df00ff017b82 */ /* 0x000fe20000000800 */
[----:B------:R-:W0:Y:S01]  /*0010*/  LDCU UR4, c[0x0][0x38c] ;  /* 0x00007180ff0477ac */ /* 0x000e220008000800 */
[----:B------:R-:W1:Y:S01]  /*0020*/  S2R R10, SR_TID.X ;  /* 0x00000000000a7919 */ /* 0x000e620000002100 */
[----:B------:R-:W2:Y:S01]  /*0030*/  LDCU.64 UR8, c[0x0][0x358] ;  /* 0x00006b00ff0877ac */ /* 0x000ea20008000a00 */
[----:B0-----:R-:W-:-:S09]  /*0040*/  UISETP.GE.AND UP0, UPT, UR4, 0x1, UPT ;  /* 0x000000010400788c */ /* 0x001fd2000bf06270 */
[----:B--2---:R-:W-:Y:S05]  /*0050*/  BRA.U !UP0, `(.L_x_0) ;  /* 0x0000000908047547 */ /* 0x004fea000b800000 */
[----:B------:R-:W0:Y:S01]  /*0060*/  S2UR UR5, SR_CgaCtaId ;  /* 0x00000000000579c3 */ /* 0x000e220000008800 */
[----:B------:R-:W2:Y:S01]  /*0070*/  LDCU UR6, c[0x0][0x398] ;  /* 0x00007300ff0677ac */ /* 0x000ea20008000800 */
[----:B------:R-:W-:Y:S01]  /*0080*/  IMAD.MOV.U32 R0, RZ, RZ, RZ ;  /* 0x000000ffff007224 */ /* 0x000fe200078e00ff */
[----:B------:R-:W-:Y:S02]  /*0090*/  UMOV UR4, 0x400 ;  /* 0x0000040000047882 */ /* 0x000fe40000000000 */
[----:B0-----:R-:W-:Y:S02]  /*00a0*/  ULEA UR10, UR5, UR4, 0x18 ;  /* 0x00000004050a7291 */ /* 0x001fe4000f8ec0ff */
[----:B--2---:R-:W-:Y:S02]  /*00b0*/  ULOP3.LUT UR4, UR6, 0x7ffffffc, URZ, 0xc0, !UPT ;  /* 0x7ffffffc06047892 */ /* 0x004fe4000f8ec0ff */
[----:B------:R-:W-:Y:S02]  /*00c0*/  ULOP3.LUT UR5, UR6, 0x3, URZ, 0xc0, !UPT ;  /* 0x0000000306057892 */ /* 0x000fe4000f8ec0ff */
[----:B------:R-:W-:Y:S01]  /*00d0*/  IMAD.U32 R3, RZ, RZ, UR10 ;  /* 0x0000000aff037e24 */ /* 0x000fe2000f8e00ff */
[----:B------:R-:W-:-:S03]  /*00e0*/  UIADD3 UR7, UPT, UPT, -UR4, URZ, URZ ;  /* 0x000000ff04077290 */ /* 0x000fc6000fffe1ff */
[----:B-1----:R-:W-:Y:S01]  /*00f0*/  IMAD R2, R10, 0x8, R3 ;  /* 0x000000080a027824 */ /* 0x002fe200078e0203 */
[----:B------:R-:W-:-:S08]  /*0100*/  UMOV UR4, URZ ;  /* 0x000000ff00047c82 */ /* 0x000fd00008000000 */
.L_x_4:
[----:B------:R-:W0:Y:S01]  /*0110*/  LDCU UR6, c[0x0][0x388] ;  /* 0x00007100ff0677ac */ /* 0x000e220008000800 */
[----:B------:R-:W-:-:S05]  /*0120*/  VIADD R5, R10, UR4 ;  /* 0x000000040a057c36 */ /* 0x000fca0008000000 */
[----:B0-----:R-:W-:Y:S01]  /*0130*/  ISETP.GE.AND P0, PT, R5, UR6, PT ;  /* 0x0000000605007c0c */ /* 0x001fe2000bf06270 */
[----:B------:R-:W0:-:S12]  /*0140*/  LDCU UR6, c[0x0][0x398] ;  /* 0x00007300ff0677ac */ /* 0x000e180008000800 */
[----:B------:R-:W1:Y:S02]  /*0150*/  @!P0 LDC.64 R6, c[0x0][0x380] ;  /* 0x0000e000ff068b82 */ /* 0x000e640000000a00 */
[----:B-1----:R-:W-:-:S06]  /*0160*/  @!P0 IMAD.WIDE R6, R5, 0x8, R6 ;  /* 0x0000000805068825 */ /* 0x002fcc00078e0206 */
[----:B------:R-:W2:Y:S01]  /*0170*/  @!P0 LDG.E.64 R6, desc[UR8][R6.64] ;  /* 0x0000000806068981 */ /* 0x000ea2000c1e1b00 */
[----:B------:R-:W-:Y:S01]  /*0180*/  CS2R R4, SRZ ;  /* 0x0000000000047805 */ /* 0x000fe2000001ff00 */
[----:B0-----:R-:W-:Y:S01]  /*0190*/  UISETP.GE.AND UP0, UPT, UR6, 0x1, UPT ;  /* 0x000000010600788c */ /* 0x001fe2000bf06270 */
[----:B--2---:R-:W-:-:S08]  /*01a0*/  @!P0 DMUL R8, R6, R6 ;  /* 0x0000000606088228 */ /* 0x004fd00000000000 */
[----:B------:R-:W-:-:S07]  /*01b0*/  @!P0 DFMA R4, R6, R6, R8 ;  /* 0x000000060604822b */ /* 0x000fce0000000008 */
[----:B------:R0:W-:Y:S01]  /*01c0*/  STS.64 [R2], R4 ;  /* 0x0000000402007388 */ /* 0x0001e20000000a00 */
[----:B------:R-:W-:Y:S06]  /*01d0*/  BAR.SYNC.DEFER_BLOCKING 0x0 ;  /* 0x0000000000007b1d */ /* 0x000fec0000010000 */
[----:B------:R-:W-:Y:S05]  /*01e0*/  BRA.U !UP0, `(.L_x_1) ;  /* 0x0000000508607547 */ /* 0x000fea000b800000 */
[----:B------:R-:W-:Y:S01]  /*01f0*/  UISETP.GE.U32.AND UP1, UPT, UR6, 0x4, UPT ;  /* 0x000000040600788c */ /* 0x000fe2000bf26070 */
[----:B0-----:R-:W-:Y:S01]  /*0200*/  IMAD.MOV.U32 R5, RZ, RZ, 0x1 ;  /* 0x00000001ff057424 */ /* 0x001fe200078e00ff */
[----:B------:R-:W-:-:S07]  /*0210*/  UISETP.NE.AND UP0, UPT, UR5, URZ, UPT ;  /* 0x000000ff0500728c */ /* 0x000fce000bf05270 */
[----:B------:R-:W-:Y:S05]  /*0220*/  BRA.U !UP1, `(.L_x_2) ;  /* 0x0000000109c07547 */ /* 0x000fea000b800000 */
[----:B------:R-:W-:Y:S01]  /*0230*/  IMAD.MOV.U32 R5, RZ, RZ, 0x1 ;  /* 0x00000001ff057424 */ /* 0x000fe200078e00ff */
[----:B------:R-:W0:Y:S01]  /*0240*/  LDCU UR10, c[0x0][0x394] ;  /* 0x00007280ff0a77ac */ /* 0x000e220008000800 */
[----:B------:R-:W-:-:S05]  /*0250*/  UMOV UR6, UR7 ;  /* 0x0000000700067c82 */ /* 0x000fca0008000000 */
.L_x_3:
[C---:B------:R-:W-:Y:S01]  /*0260*/  LEA R7, R5.reuse, 0x3ff, 0x1 ;  /* 0x000003ff05077811 */ /* 0x040fe200078e08ff */
[--C-:B------:R-:W-:Y:S01]  /*0270*/  IMAD.IADD R12, R10, 0x1, R5.reuse ;  /* 0x000000010a0c7824 */ /* 0x100fe200078e0205 */
[----:B------:R-:W-:Y:S01]  /*0280*/  LEA R11, R5, 0xffffffff, 0x2 ;  /* 0xffffffff050b7811 */ /* 0x000fe200078e10ff */
[----:B------:R-:W-:Y:S01]  /*0290*/  UIADD3 UR6, UPT, UPT, UR6, 0x4, URZ ;  /* 0x0000000406067890 */ /* 0x000fe2000fffe0ff */
[-C--:B------:R-:W-:Y:S01]  /*02a0*/  LOP3.LUT P0, RZ, R7, R10.reuse, RZ, 0xc0, !PT ;  /* 0x0000000a07ff7212 */ /* 0x080fe2000780c0ff */
[C---:B------:R-:W-:Y:S01]  /*02b0*/  IMAD.IADD R14, R12.reuse, 0x1, R5 ;  /* 0x000000010c0e7824 */ /* 0x040fe200078e0205 */
[----:B------:R-:W-:Y:S01]  /*02c0*/  LOP3.LUT P1, RZ, R11, R10, RZ, 0xc0, !PT ;  /* 0x0000000a0bff7212 */ /* 0x000fe2000782c0ff */
[----:B------:R-:W-:Y:S01]  /*02d0*/  UISETP.NE.AND UP1, UPT, UR6, URZ, UPT ;  /* 0x000000ff0600728c */ /* 0x000fe2000bf25270 */
[----:B0-----:R-:W-:Y:S02]  /*02e0*/  ISETP.GE.OR P0, PT, R12, UR10, P0 ;  /* 0x0000000a0c007c0c */ /* 0x001fe40008706670 */
[----:B------:R-:W-:-:S02]  /*02f0*/  ISETP.GE.OR P1, PT, R14, UR10, P1 ;  /* 0x0000000a0e007c0c */ /* 0x000fc40008f26670 */
[----:B------:R-:W-:-:S09]  /*0300*/  LEA R15, R5, 0xffffffff, 0x3 ;  /* 0xffffffff050f7811 */ /* 0x000fd200078e18ff */
[C---:B------:R-:W-:Y:S01]  /*0310*/  @!P0 IMAD R4, R5.reuse, 0x8, R2 ;  /* 0x0000000805048824 */ /* 0x040fe200078e0202 */
[----:B------:R-:W-:Y:S01]  /*0320*/  @!P0 LDS.64 R6, [R2] ;  /* 0x0000000002068984 */ /* 0x000fe20000000a00 */
[----:B------:R-:W-:Y:S02]  /*0330*/  @!P1 IMAD R11, R14, 0x8, R3 ;  /* 0x000000080e0b9824 */ /* 0x000fe400078e0203 */
[----:B------:R-:W-:Y:S01]  /*0340*/  IMAD R14, R5, 0x2, R14 ;  /* 0x00000002050e7824 */ /* 0x000fe200078e020e */
[----:B-1----:R-:W0:Y:S02]  /*0350*/  @!P0 LDS.64 R8, [R4] ;  /* 0x0000000004088984 */ /* 0x002e240000000a00 */
[----:B0-----:R-:W-:-:S07]  /*0360*/  @!P0 DADD R6, R6, R8 ;  /* 0x0000000006068229 */ /* 0x001fce0000000008 */
[----:B------:R-:W-:Y:S01]  /*0370*/  @!P0 STS.64 [R2], R6 ;  /* 0x0000000602008388 */ /* 0x000fe20000000a00 */
[----:B------:R-:W-:Y:S01]  /*0380*/  BAR.SYNC.DEFER_BLOCKING 0x0 ;  /* 0x0000000000007b1d */ /* 0x000fe20000010000 */
[----:B------:R-:W-:-:S04]  /*0390*/  LOP3.LUT P0, RZ, R15, R10, RZ, 0xc0, !PT ;  /* 0x0000000a0fff7212 */ /* 0x000fc8000780c0ff */
[----:B------:R-:W-:Y:S01]  /*03a0*/  ISETP.GE.OR P0, PT, R14, UR10, P0 ;  /* 0x0000000a0e007c0c */ /* 0x000fe20008706670 */
[----:B------:R0:W-:Y:S04]  /*03b0*/  @!P1 LDS.64 R12, [R11] ;  /* 0x000000000b0c9984 */ /* 0x0001e80000000a00 */
[----:B------:R-:W1:Y:S01]  /*03c0*/  @!P1 LDS.64 R8, [R2] ;  /* 0x0000000002089984 */ /* 0x000e620000000a00 */
[----:B0-----:R-:W-:-:S04]  /*03d0*/  IMAD.SHL.U32 R11, R5, 0x10, RZ ;  /* 0x00000010050b7824 */ /* 0x001fc800078e00ff */
[----:B------:R-:W-:Y:S01]  /*03e0*/  VIADD R15, R11, 0xffffffff ;  /* 0xffffffff0b0f7836 */ /* 0x000fe20000000000 */
[----:B-1----:R-:W-:Y:S02]  /*03f0*/  @!P1 DADD R8, R8, R12 ;  /* 0x0000000008089229 */ /* 0x002fe4000000000c */
[----:B------:R-:W-:Y:S02]  /*0400*/  @!P0 IMAD R12, R14, 0x8, R3 ;  /* 0x000000080e0c8824 */ /* 0x000fe400078e0203 */
[----:B------:R-:W-:-:S03]  /*0410*/  IMAD R14, R5, 0x4, R14 ;  /* 0x00000004050e7824 */ /* 0x000fc600078e020e */
[----:B------:R-:W-:Y:S01]  /*0420*/  @!P1 STS.64 [R2], R8 ;  /* 0x0000000802009388 */ /* 0x000fe20000000a00 */
[----:B------:R-:W-:Y:S01]  /*0430*/  BAR.SYNC.DEFER_BLOCKING 0x0 ;  /* 0x0000000000007b1d */ /* 0x000fe20000010000 */
[----:B------:R-:W-:-:S04]  /*0440*/  LOP3.LUT P1, RZ, R15, R10, RZ, 0xc0, !PT ;  /* 0x0000000a0fff7212 */ /* 0x000fc8000782c0ff */
[----:B------:R-:W-:Y:S01]  /*0450*/  ISETP.GE.OR P1, PT, R14, UR10, P1 ;  /* 0x0000000a0e007c0c */ /* 0x000fe20008f26670 */
[----:B------:R-:W-:Y:S04]  /*0460*/  @!P0 LDS.64 R12, [R12] ;  /* 0x000000000c0c8984 */ /* 0x000fe80000000a00 */
[----:B------:R-:W0:Y:S02]  /*0470*/  @!P0 LDS.64 R6, [R2] ;  /* 0x0000000002068984 */ /* 0x000e240000000a00 */
[----:B0-----:R-:W-:-:S06]  /*0480*/  @!P0 DADD R6, R6, R12 ;  /* 0x0000000006068229 */ /* 0x001fcc000000000c */
[----:B------:R-:W-:Y:S01]  /*0490*/  @!P1 IMAD R13, R14, 0x8, R3 ;  /* 0x000000080e0d9824 */ /* 0x000fe200078e0203 */
[----:B------:R-:W-:Y:S01]  /*04a0*/  @!P0 STS.64 [R2], R6 ;  /* 0x0000000602008388 */ /* 0x000fe20000000a00 */
[----:B------:R-:W-:Y:S06]  /*04b0*/  BAR.SYNC.DEFER_BLOCKING 0x0 ;  /* 0x0000000000007b1d */ /* 0x000fec0000010000 */
[----:B------:R-:W-:Y:S04]  /*04c0*/  @!P1 LDS.64 R8, [R13] ;  /* 0x000000000d089984 */ /* 0x000fe80000000a00 */
[----:B------:R-:W0:Y:S02]  /*04d0*/  @!P1 LDS.64 R4, [R2] ;  /* 0x0000000002049984 */ /* 0x000e240000000a00 */
[----:B0-----:R-:W-:Y:S01]  /*04e0*/  @!P1 DADD R8, R4, R8 ;  /* 0x0000000004089229 */ /* 0x001fe20000000008 */
[----:B------:R-:W-:-:S06]  /*04f0*/  IMAD.MOV.U32 R5, RZ, RZ, R11 ;  /* 0x000000ffff057224 */ /* 0x000fcc00078e000b */
[----:B------:R1:W-:Y:S01]  /*0500*/  @!P1 STS.64 [R2], R8 ;  /* 0x0000000802009388 */ /* 0x0003e20000000a00 */
[----:B------:R-:W-:Y:S06]  /*0510*/  BAR.SYNC.DEFER_BLOCKING 0x0 ;  /* 0x0000000000007b1d */ /* 0x000fec0000010000 */
[----:B------:R-:W-:Y:S05]  /*0520*/  BRA.U UP1, `(.L_x_3) ;  /* 0xfffffffd014c7547 */ /* 0x000fea000b83ffff */
.L_x_2:
[----:B------:R-:W-:Y:S05]  /*0530*/  BRA.U !UP0, `(.L_x_1) ;  /* 0x00000001088c7547 */ /* 0x000fea000b800000 */
[----:B------:R-:W0:Y:S01]  /*0540*/  LDCU UR6, c[0x0][0x394] ;  /* 0x00007280ff0677ac */ /* 0x000e220008000800 */
[----:B------:R-:W-:Y:S01]  /*0550*/  LEA R7, R5, 0x3ff, 0x1 ;  /* 0x000003ff05077811 */ /* 0x000fe200078e08ff */
[----:B------:R-:W-:Y:S01]  /*0560*/  IMAD.IADD R4, R10, 0x1, R5 ;  /* 0x000000010a047824 */ /* 0x000fe200078e0205 */
[----:B------:R-:W-:Y:S02]  /*0570*/  UISETP.NE.AND UP0, UPT, UR5, 0x1, UPT ;  /* 0x000000010500788c */ /* 0x000fe4000bf05270 */
[----:B------:R-:W-:-:S04]  /*0580*/  LOP3.LUT P0, RZ, R7, R10, RZ, 0xc0, !PT ;  /* 0x0000000a07ff7212 */ /* 0x000fc8000780c0ff */
[----:B0-----:R-:W-:-:S13]  /*0590*/  ISETP.GE.OR P0, PT, R4, UR6, P0 ;  /* 0x0000000604007c0c */ /* 0x001fda0008706670 */
[----:B-1----:R-:W-:Y:S01]  /*05a0*/  @!P0 IMAD R8, R5, 0x8, R2 ;  /* 0x0000000805088824 */ /* 0x002fe200078e0202 */
[----:B------:R-:W-:Y:S05]  /*05b0*/  @!P0 LDS.64 R6, [R2] ;  /* 0x0000000002068984 */ /* 0x000fea0000000a00 */
[----:B------:R-:W0:Y:S02]  /*05c0*/  @!P0 LDS.64 R8, [R8] ;  /* 0x0000000008088984 */ /* 0x000e240000000a00 */
[----:B0-----:R-:W-:-:S07]  /*05d0*/  @!P0 DADD R6, R6, R8 ;  /* 0x0000000006068229 */ /* 0x001fce0000000008 */
[----:B------:R2:W-:Y:S01]  /*05e0*/  @!P0 STS.64 [R2], R6 ;  /* 0x0000000602008388 */ /* 0x0005e20000000a00 */
[----:B------:R-:W-:Y:S06]  /*05f0*/  BAR.SYNC.DEFER_BLOCKING 0x0 ;  /* 0x0000000000007b1d */ /* 0x000fec0000010000 */
[----:B------:R-:W-:Y:S05]  /*0600*/  BRA.U !UP0, `(.L_x_1) ;  /* 0x0000000108587547 */ /* 0x000fea000b800000 */
[----:B--2---:R-:W-:Y:S01]  /*0610*/  LEA R7, R5, 0xffffffff, 0x2 ;  /* 0xffffffff05077811 */ /* 0x004fe200078e10ff */
[----:B------:R-:W-:Y:S01]  /*0620*/  IMAD.IADD R4, R4, 0x1, R5 ;  /* 0x0000000104047824 */ /* 0x000fe200078e0205 */
[----:B------:R-:W-:Y:S02]  /*0630*/  UISETP.NE.AND UP0, UPT, UR5, 0x2, UPT ;  /* 0x000000020500788c */ /* 0x000fe4000bf05270 */
[----:B------:R-:W-:-:S04]  /*0640*/  LOP3.LUT P0, RZ, R7, R10, RZ, 0xc0, !PT ;  /* 0x0000000a07ff7212 */ /* 0x000fc8000780c0ff */
[----:B------:R-:W-:-:S13]  /*0650*/  ISETP.GE.OR P0, PT, R4, UR6, P0 ;  /* 0x0000000604007c0c */ /* 0x000fda0008706670 */
[----:B------:R-:W-:Y:S01]  /*0660*/  @!P0 IMAD R8, R4, 0x8, R3 ;  /* 0x0000000804088824 */ /* 0x000fe200078e0203 */
[----:B------:R-:W-:Y:S05]  /*0670*/  @!P0 LDS.64 R6, [R2] ;  /* 0x0000000002068984 */ /* 0x000fea0000000a00 */
[----:B------:R-:W0:Y:S02]  /*0680*/  @!P0 LDS.64 R8, [R8] ;  /* 0x0000000008088984 */ /* 0x000e240000000a00 */
[----:B0-----:R-:W-:-:S07]  /*0690*/  @!P0 DADD R6, R6, R8 ;  /* 0x0000000006068229 */ /* 0x001fce0000000008 */
[----:B------:R3:W-:Y:S01]  /*06a0*/  @!P0 STS.64 [R2], R6 ;  /* 0x0000000602008388 */ /* 0x0007e20000000a00 */
[----:B------:R-:W-:Y:S06]  /*06b0*/  BAR.SYNC.DEFER_BLOCKING 0x0 ;  /* 0x0000000000007b1d */ /* 0x000fec0000010000 */
[----:B------:R-:W-:Y:S05]  /*06c0*/  BRA.U !UP0, `(.L_x_1) ;  /* 0x0000000108287547 */ /* 0x000fea000b800000 */
[C---:B---3--:R-:W-:Y:S01]  /*06d0*/  LEA R7, R5.reuse, 0xffffffff, 0x3 ;  /* 0xffffffff05077811 */ /* 0x048fe200078e18ff */
[----:B------:R-:W-:-:S03]  /*06e0*/  IMAD R4, R5, 0x2, R4 ;  /* 0x0000000205047824 */ /* 0x000fc600078e0204 */
[----:B------:R-:W-:-:S04]  /*06f0*/  LOP3.LUT P0, RZ, R7, R10, RZ, 0xc0, !PT ;  /* 0x0000000a07ff7212 */ /* 0x000fc8000780c0ff */
[----:B------:R-:W-:-:S13]  /*0700*/  ISETP.GE.OR P0, PT, R4, UR6, P0 ;  /* 0x0000000604007c0c */ /* 0x000fda0008706670 */
[----:B------:R-:W-:Y:S02]  /*0710*/  @!P0 IMAD R6, R4, 0x8, R3 ;  /* 0x0000000804068824 */ /* 0x000fe400078e0203 */
[----:B------:R-:W-:Y:S04]  /*0720*/  @!P0 LDS.64 R4, [R2] ;  /* 0x0000000002048984 */ /* 0x000fe80000000a00 */
[----:B------:R-:W0:Y:S02]  /*0730*/  @!P0 LDS.64 R6, [R6] ;  /* 0x0000000006068984 */ /* 0x000e240000000a00 */
[----:B0-----:R-:W-:-:S07]  /*0740*/  @!P0 DADD R4, R4, R6 ;  /* 0x0000000004048229 */ /* 0x001fce0000000006 */
[----:B------:R4:W-:Y:S01]  /*0750*/  @!P0 STS.64 [R2], R4 ;  /* 0x0000000402008388 */ /* 0x0009e20000000a00 */
[----:B------:R-:W-:Y:S06]  /*0760*/  BAR.SYNC.DEFER_BLOCKING 0x0 ;  /* 0x0000000000007b1d */ /* 0x000fec0000010000 */
.L_x_1:
[----:B------:R-:W-:Y:S01]  /*0770*/  ISETP.NE.AND P0, PT, R10, RZ, PT ;  /* 0x000000ff0a00720c */ /* 0x000fe20003f05270 */
[----:B------:R-:W5:Y:S01]  /*0780*/  LDCU UR10, c[0x0][0x38c] ;  /* 0x00007180ff0a77ac */ /* 0x000f620008000800 */
[----:B------:R-:W1:Y:S11]  /*0790*/  LDCU UR6, c[0x0][0x394] ;  /* 0x00007280ff0677ac */ /* 0x000e760008000800 */
[----:B--23--:R-:W2:Y:S01]  /*07a0*/  @!P0 S2R R7, SR_CgaCtaId ;  /* 0x0000000000078919 */ /* 0x00cea20000008800 */
[----:B------:R-:W-:Y:S01]  /*07b0*/  @!P0 MOV R6, 0x400 ;  /* 0x0000040000068802 */ /* 0x000fe20000000f00 */
[----:B-1----:R-:W-:-:S03]  /*07c0*/  UIADD3 UR4, UPT, UPT, UR4, UR6, URZ ;  /* 0x0000000604047290 */ /* 0x002fc6000fffe0ff */
[----:B--2---:R-:W-:Y:S01]  /*07d0*/  @!P0 LEA R3, R7, R6, 0x18 ;  /* 0x0000000607038211 */ /* 0x004fe200078ec0ff */
[----:B------:R-:W-:-:S04]  /*07e0*/  @!P0 VIADD R6, R6, 0x1000 ;  /* 0x0000100006068836 */ /* 0x000fc80000000000 */
[----:B0---4-:R-:W0:Y:S01]  /*07f0*/  @!P0 LDS.64 R4, [R3] ;  /* 0x0000000003048984 */ /* 0x011e220000000a00 */
[----:B------:R-:W-:-:S05]  /*0800*/  @!P0 LEA R7, R7, R6, 0x18 ;  /* 0x0000000607078211 */ /* 0x000fca00078ec0ff */
[C---:B------:R-:W-:Y:S02]  /*0810*/  @!P0 IMAD R7, R0.reuse, 0x8, R7 ;  /* 0x0000000800078824 */ /* 0x040fe400078e0207 */
[----:B------:R-:W-:-:S03]  /*0820*/  VIADD R0, R0, 0x1 ;  /* 0x0000000100007836 */ /* 0x000fc60000000000 */
[----:B0-----:R0:W-:Y:S01]  /*0830*/  @!P0 STS.64 [R7], R4 ;  /* 0x0000000407008388 */ /* 0x0011e20000000a00 */
[----:B------:R-:W-:Y:S01]  /*0840*/  BAR.SYNC.DEFER_BLOCKING 0x0 ;  /* 0x0000000000007b1d */ /* 0x000fe20000010000 */
[----:B-----5:R-:W-:-:S13]  /*0850*/  ISETP.NE.AND P0, PT, R0, UR10, PT ;  /* 0x0000000a00007c0c */ /* 0x020fda000bf05270 */
[----:B0-----:R-:W-:Y:S05]  /*0860*/  @P0 BRA `(.L_x_4) ;  /* 0xfffffff800280947 */ /* 0x001fea000383ffff */
.L_x_0:
[----:B------:R-:W0:Y:S02]  /*0870*/  LDCU UR5, c[0x0][0x390] ;  /* 0x00007200ff0577ac */ /* 0x000e240008000800 */
[----:B0-----:R-:W-:-:S09]  /*0880*/  UISETP.GE.AND UP0, UPT, UR5, 0x1, UPT ;  /* 0x000000010500788c */ /* 0x001fd2000bf06270 */
[----:B------:R-:W-:Y:S05]  /*0890*/  BRA.U !UP0, `(.L_x_5) ;  /* 0x0000000508347547 */ /* 0x000fea000b800000 */
[----:B------:R-:W0:Y:S01]  /*08a0*/  S2UR UR7, SR_CgaCtaId ;  /* 0x00000000000779c3 */ /* 0x000e220000008800 */
[----:B------:R-:W-:Y:S01]  /*08b0*/  UMOV UR6, 0x400 ;  /* 0x0000040000067882 */ /* 0x000fe20000000000 */
[----:B------:R-:W-:Y:S01]  /*08c0*/  UISETP.GE.U32.AND UP1, UPT, UR5, 0x4, UPT ;  /* 0x000000040500788c */ /* 0x000fe2000bf26070 */
[----:B------:R-:W-:Y:S01]  /*08d0*/  IMAD.MOV.U32 R9, RZ, RZ, 0x1 ;  /* 0x00000001ff097424 */ /* 0x000fe200078e00ff */
[----:B------:R-:W-:Y:S02]  /*08e0*/  UIADD3 UR6, UPT, UPT, UR6, 0x1000, URZ ;  /* 0x0000100006067890 */ /* 0x000fe4000fffe0ff */
[----:B------:R-:W-:-:S04]  /*08f0*/  ULOP3.LUT UR4, UR5, 0x3, URZ, 0xc0, !UPT ;  /* 0x0000000305047892 */ /* 0x000fc8000f8ec0ff */
[----:B------:R-:W-:Y:S02]  /*0900*/  UISETP.NE.AND UP0, UPT, UR4, URZ, UPT ;  /* 0x000000ff0400728c */ /* 0x000fe4000bf05270 */
[----:B0-----:R-:W-:-:S06]  /*0910*/  ULEA UR6, UR7, UR6, 0x18 ;  /* 0x0000000607067291 */ /* 0x001fcc000f8ec0ff */
[----:B-1----:R-:W-:Y:S01]  /*0920*/  LEA R0, R10, UR6, 0x3 ;  /* 0x000000060a007c11 */ /* 0x002fe2000f8e18ff */
[----:B------:R-:W-:Y:S06]  /*0930*/  BRA.U !UP1, `(.L_x_6) ;  /* 0x0000000109c47547 */ /* 0x000fec000b800000 */
[----:B------:R-:W-:Y:S01]  /*0940*/  ULOP3.LUT UR5, UR5, 0x7ffffffc, URZ, 0xc0, !UPT ;  /* 0x7ffffffc05057892 */ /* 0x000fe2000f8ec0ff */
[----:B------:R-:W-:Y:S01]  /*0950*/  IMAD.MOV.U32 R9, RZ, RZ, 0x1 ;  /* 0x00000001ff097424 */ /* 0x000fe200078e00ff */
[----:B------:R-:W0:Y:S02]  /*0960*/  LDCU UR7, c[0x0][0x38c] ;  /* 0x00007180ff0777ac */ /* 0x000e240008000800 */
[----:B------:R-:W-:-:S12]  /*0970*/  UIADD3 UR5, UPT, UPT, -UR5, URZ, URZ ;  /* 0x000000ff05057290 */ /* 0x000fd8000fffe1ff */
.L_x_7:
        /* <DEDUP_REMOVED lines=13> */
[----:B------:R-:W-:Y:S01]  /*0a50*/  @!P1 LEA R11, R12, UR6, 0x3 ;  /* 0x000000060c0b9c11 */ /* 0x000fe2000f8e18ff */
[C---:B------:R-:W-:Y:S02]  /*0a60*/  IMAD R12, R9.reuse, 0x2, R12 ;  /* 0x00000002090c7824 */ /* 0x040fe400078e020c */
[----:B-1----:R0:W1:Y:S02]  /*0a70*/  @!P0 LDS.64 R4, [R8] ;  /* 0x0000000008048984 */ /* 0x0020640000000a00 */
[----:B0-----:R-:W-:Y:S01]  /*0a80*/  IMAD.SHL.U32 R8, R9, 0x10, RZ ;  /* 0x0000001009087824 */ /* 0x001fe200078e00ff */
[----:B-1----:R-:W-:-:S07]  /*0a90*/  @!P0 DADD R2, R2, R4 ;  /* 0x0000000002028229 */ /* 0x002fce0000000004 */
[----:B------:R-:W-:Y:S01]  /*0aa0*/  @!P0 STS.64 [R0], R2 ;  /* 0x0000000200008388 */ /* 0x000fe20000000a00 */
[----:B------:R-:W-:Y:S01]  /*0ab0*/  BAR.SYNC.DEFER_BLOCKING 0x0 ;  /* 0x0000000000007b1d */ /* 0x000fe20000010000 */
[----:B------:R-:W-:-:S04]  /*0ac0*/  LOP3.LUT P0, RZ, R13, R10, RZ, 0xc0, !PT ;  /* 0x0000000a0dff7212 */ /* 0x000fc8000780c0ff */
[----:B------:R-:W-:Y:S01]  /*0ad0*/  ISETP.GE.OR P0, PT, R12, UR7, P0 ;  /* 0x000000070c007c0c */ /* 0x000fe20008706670 */
[----:B------:R0:W-:Y:S04]  /*0ae0*/  @!P1 LDS.64 R6, [R11] ;  /* 0x000000000b069984 */ /* 0x0001e80000000a00 */
[----:B------:R-:W1:Y:S01]  /*0af0*/  @!P1 LDS.64 R4, [R0] ;  /* 0x0000000000049984 */ /* 0x000e620000000a00 */
[----:B0-----:R-:W-:Y:S01]  /*0b00*/  VIADD R11, R8, 0xffffffff ;  /* 0xffffffff080b7836 */ /* 0x001fe20000000000 */
[----:B-1----:R-:W-:-:S06]  /*0b10*/  @!P1 DADD R4, R4, R6 ;  /* 0x0000000004049229 */ /* 0x002fcc0000000006 */
[----:B------:R-:W-:Y:S01]  /*0b20*/  @!P0 LEA R6, R12, UR6, 0x3 ;  /* 0x000000060c068c11 */ /* 0x000fe2000f8e18ff */
[----:B------:R-:W-:Y:S02]  /*0b30*/  IMAD R12, R9, 0x4, R12 ;  /* 0x00000004090c7824 */ /* 0x000fe400078e020c */
[----:B------:R-:W-:Y:S01]  /*0b40*/  IMAD.MOV.U32 R9, RZ, RZ, R8 ;  /* 0x000000ffff097224 */ /* 0x000fe200078e0008 */
[----:B------:R-:W-:Y:S01]  /*0b50*/  @!P1 STS.64 [R0], R4 ;  /* 0x0000000400009388 */ /* 0x000fe20000000a00 */
[----:B------:R-:W-:Y:S01]  /*0b60*/  BAR.SYNC.DEFER_BLOCKING 0x0 ;  /* 0x0000000000007b1d */ /* 0x000fe20000010000 */
[----:B------:R-:W-:-:S04]  /*0b70*/  LOP3.LUT P1, RZ, R11, R10, RZ, 0xc0, !PT ;  /* 0x0000000a0bff7212 */ /* 0x000fc8000782c0ff */
[----:B------:R-:W-:Y:S01]  /*0b80*/  ISETP.GE.OR P1, PT, R12, UR7, P1 ;  /* 0x000000070c007c0c */ /* 0x000fe20008f26670 */
[----:B------:R-:W-:Y:S04]  /*0b90*/  @!P0 LDS.64 R6, [R6] ;  /* 0x0000000006068984 */ /* 0x000fe80000000a00 */
[----:B------:R-:W0:Y:S02]  /*0ba0*/  @!P0 LDS.64 R2, [R0] ;  /* 0x0000000000028984 */ /* 0x000e240000000a00 */
[----:B0-----:R-:W-:-:S06]  /*0bb0*/  @!P0 DADD R2, R2, R6 ;  /* 0x0000000002028229 */ /* 0x001fcc0000000006 */
[----:B------:R-:W-:Y:S01]  /*0bc0*/  @!P1 LEA R7, R12, UR6, 0x3 ;  /* 0x000000060c079c11 */ /* 0x000fe2000f8e18ff */
[----:B------:R-:W-:Y:S01]  /*0bd0*/  @!P0 STS.64 [R0], R2 ;  /* 0x0000000200008388 */ /* 0x000fe20000000a00 */
[----:B------:R-:W-:Y:S06]  /*0be0*/  BAR.SYNC.DEFER_BLOCKING 0x0 ;  /* 0x0000000000007b1d */ /* 0x000fec0000010000 */
[----:B------:R-:W-:Y:S04]  /*0bf0*/  @!P1 LDS.64 R6, [R7] ;  /* 0x0000000007069984 */ /* 0x000fe80000000a00 */
[----:B------:R-:W0:Y:S02]  /*0c00*/  @!P1 LDS.64 R4, [R0] ;  /* 0x0000000000049984 */ /* 0x000e240000000a00 */
[----:B0-----:R-:W-:-:S07]  /*0c10*/  @!P1 DADD R4, R4, R6 ;  /* 0x0000000004049229 */ /* 0x001fce0000000006 */
[----:B------:R1:W-:Y:S01]  /*0c20*/  @!P1 STS.64 [R0], R4 ;  /* 0x0000000400009388 */ /* 0x0003e20000000a00 */
[----:B------:R-:W-:Y:S06]  /*0c30*/  BAR.SYNC.DEFER_BLOCKING 0x0 ;  /* 0x0000000000007b1d */ /* 0x000fec0000010000 */
[----:B------:R-:W-:Y:S05]  /*0c40*/  BRA.U UP1, `(.L_x_7) ;  /* 0xfffffffd014c7547 */ /* 0x000fea000b83ffff */
.L_x_6:
[----:B------:R-:W-:Y:S05]  /*0c50*/  BRA.U !UP0, `(.L_x_5) ;  /* 0x0000000108447547 */ /* 0x000fea000b800000 */
[----:B------:R-:W0:Y:S01]  /*0c60*/  LDCU UR5, c[0x0][0x38c] ;  /* 0x00007180ff0577ac */ /* 0x000e220008000800 */
[----:B------:R-:W-:-:S12]  /*0c70*/  UIADD3 UR4, UPT, UPT, -UR4, URZ, URZ ;  /* 0x000000ff04047290 */ /* 0x000fd8000fffe1ff */
.L_x_8:
[----:B------:R-:W-:Y:S01]  /*0c80*/  IMAD.SHL.U32 R6, R9, 0x2, RZ ;  /* 0x0000000209067824 */ /* 0x000fe200078e00ff */
[----:B------:R-:W-:Y:S01]  /*0c90*/  UIADD3 UR4, UPT, UPT, UR4, 0x1, URZ ;  /* 0x0000000104047890 */ /* 0x000fe2000fffe0ff */
[----:B--2---:R-:W-:Y:S02]  /*0ca0*/  IMAD.IADD R2, R10, 0x1, R9 ;  /* 0x000000010a027824 */ /* 0x004fe400078e0209 */
[----:B------:R-:W-:Y:S01]  /*0cb0*/  VIADD R3, R6, 0x3ff ;  /* 0x000003ff06037836 */ /* 0x000fe20000000000 */
[----:B------:R-:W-:-:S04]  /*0cc0*/  UISETP.NE.AND UP0, UPT, UR4, URZ, UPT ;  /* 0x000000ff0400728c */ /* 0x000fc8000bf05270 */
[----:B------:R-:W-:-:S04]  /*0cd0*/  LOP3.LUT P0, RZ, R3, R10, RZ, 0xc0, !PT ;  /* 0x0000000a03ff7212 */ /* 0x000fc8000780c0ff */
[----:B0-----:R-:W-:-:S13]  /*0ce0*/  ISETP.GE.OR P0, PT, R2, UR5, P0 ;  /* 0x0000000502007c0c */ /* 0x001fda0008706670 */
[----:B-1----:R-:W-:Y:S01]  /*0cf0*/  @!P0 IMAD R4, R9, 0x8, R0 ;  /* 0x0000000809048824 */ /* 0x002fe200078e0200 */
[----:B------:R-:W-:Y:S01]  /*0d00*/  @!P0 LDS.64 R2, [R0] ;  /* 0x0000000000028984 */ /* 0x000fe20000000a00 */
[----:B------:R-:W-:-:S04]  /*0d10*/  IMAD.MOV.U32 R9, RZ, RZ, R6 ;  /* 0x000000ffff097224 */ /* 0x000fc800078e0006 */
[----:B------:R-:W0:Y:S02]  /*0d20*/  @!P0 LDS.64 R4, [R4] ;  /* 0x0000000004048984 */ /* 0x000e240000000a00 */
[----:B0-----:R-:W-:-:S07]  /*0d30*/  @!P0 DADD R2, R2, R4 ;  /* 0x0000000002028229 */ /* 0x001fce0000000004 */
[----:B------:R2:W-:Y:S01]  /*0d40*/  @!P0 STS.64 [R0], R2 ;  /* 0x0000000200008388 */ /* 0x0005e20000000a00 */
[----:B------:R-:W-:Y:S06]  /*0d50*/  BAR.SYNC.DEFER_BLOCKING 0x0 ;  /* 0x0000000000007b1d */ /* 0x000fec0000010000 */
[----:B------:R-:W-:Y:S05]  /*0d60*/  BRA.U UP0, `(.L_x_8) ;  /* 0xfffffffd00c47547 */ /* 0x000fea000b83ffff */
.L_x_5:
[----:B-1----:R-:W-:Y:S01]  /*0d70*/  ISETP.NE.AND P0, PT, R10, RZ, PT ;  /* 0x000000ff0a00720c */ /* 0x002fe20003f05270 */
[----:B------:R-:W-:-:S12]  /*0d80*/  BSSY.RECONVERGENT B0, `(.L_x_9) ;  /* 0x000001e000007945 */ /* 0x000fd80003800200 */
[----:B------:R-:W-:Y:S05]  /*0d90*/  @P0 BRA `(.L_x_10) ;  /* 0x0000000000700947 */ /* 0x000fea0003800000 */
[----:B------:R-:W0:Y:S01]  /*0da0*/  S2UR UR5, SR_CgaCtaId ;  /* 0x00000000000579c3 */ /* 0x000e220000008800 */
[----:B------:R-:W-:Y:S01]  /*0db0*/  UMOV UR4, 0x400 ;  /* 0x0000040000047882 */ /* 0x000fe20000000000 */
[----:B------:R-:W-:Y:S02]  /*0dc0*/  IMAD.MOV.U32 R8, RZ, RZ, 0x0 ;  /* 0x00000000ff087424 */ /* 0x000fe400078e00ff */
[----:B------:R-:W-:Y:S01]  /*0dd0*/  IMAD.MOV.U32 R9, RZ, RZ, 0x3fd80000 ;  /* 0x3fd80000ff097424 */ /* 0x000fe200078e00ff */
[----:B0-----:R-:W-:-:S09]  /*0de0*/  ULEA UR4, UR5, UR4, 0x18 ;  /* 0x0000000405047291 */ /* 0x001fd2000f8ec0ff */
[----:B--2---:R-:W0:Y:S02]  /*0df0*/  LDS.64 R2, [UR4+0x1000] ;  /* 0x00100004ff027984 */ /* 0x004e240008000a00 */
[----:B0-----:R-:W0:Y:S01]  /*0e00*/  MUFU.RSQ64H R5, R3 ;  /* 0x0000000300057308 */ /* 0x001e220000001c00 */
[----:B------:R-:W-:-:S05]  /*0e10*/  VIADD R4, R3, 0xfcb00000 ;  /* 0xfcb0000003047836 */ /* 0x000fca0000000000 */
[----:B------:R-:W-:Y:S01]  /*0e20*/  ISETP.GE.U32.AND P0, PT, R4, 0x7ca00000, PT ;  /* 0x7ca000000400780c */ /* 0x000fe20003f06070 */
[----:B0-----:R-:W-:-:S08]  /*0e30*/  DMUL R6, R4, R4 ;  /* 0x0000000404067228 */ /* 0x001fd00000000000 */
[----:B------:R-:W-:-:S08]  /*0e40*/  DFMA R6, R2, -R6, 1 ;  /* 0x3ff000000206742b */ /* 0x000fd00000000806 */
[----:B------:R-:W-:Y:S02]  /*0e50*/  DFMA R8, R6, R8, 0.5 ;  /* 0x3fe000000608742b */ /* 0x000fe40000000008 */
[----:B------:R-:W-:-:S08]  /*0e60*/  DMUL R6, R4, R6 ;  /* 0x0000000604067228 */ /* 0x000fd00000000000 */
[----:B------:R-:W-:-:S08]  /*0e70*/  DFMA R6, R8, R6, R4 ;  /* 0x000000060806722b */ /* 0x000fd00000000004 */
[----:B------:R-:W-:Y:S02]  /*0e80*/  DMUL R8, R2, R6 ;  /* 0x0000000602087228 */ /* 0x000fe40000000000 */
[----:B------:R-:W-:Y:S02]  /*0e90*/  VIADD R17, R7, 0xfff00000 ;  /* 0xfff0000007117836 */ /* 0x000fe40000000000 */
[----:B------:R-:W-:-:S04]  /*0ea0*/  IMAD.MOV.U32 R16, RZ, RZ, R6 ;  /* 0x000000ffff107224 */ /* 0x000fc800078e0006 */
[----:B------:R-:W-:-:S08]  /*0eb0*/  DFMA R12, R8, -R8, R2 ;  /* 0x80000008080c722b */ /* 0x000fd00000000002 */
[----:B------:R-:W-:Y:S01]  /*0ec0*/  DFMA R14, R12, R16, R8 ;  /* 0x000000100c0e722b */ /* 0x000fe20000000008 */
[----:B------:R-:W-:Y:S10]  /*0ed0*/  @!P0 BRA `(.L_x_11) ;  /* 0x0000000000088947 */ /* 0x000ff40003800000 */
[----:B------:R-:W-:-:S07]  /*0ee0*/  MOV R0, 0xf00 ;  /* 0x00000f0000007802 */ /* 0x000fce0000000f00 */
[----:B------:R-:W-:Y:S05]  /*0ef0*/  CALL.REL.NOINC `($__internal_1_$__cuda_sm20_dsqrt_rn_f64_mediumpath_v1) ;  /* 0x0000001000887944 */ /* 0x000fea0003c00000 */
.L_x_11:
[----:B------:R-:W0:Y:S01]  /*0f00*/  S2UR UR5, SR_CgaCtaId ;  /* 0x00000000000579c3 */ /* 0x000e220000008800 */
[----:B------:R-:W-:-:S07]  /*0f10*/  UMOV UR4, 0x400 ;  /* 0x0000040000047882 */ /* 0x000fce0000000000 */
[----:B------:R-:W1:Y:S01]  /*0f20*/  LDC.64 R2, c[0x0][0x3a0] ;  /* 0x0000e800ff027b82 */ /* 0x000e620000000a00 */
[----:B0-----:R-:W-:Y:S01]  /*0f30*/  ULEA UR4, UR5, UR4, 0x18 ;  /* 0x0000000405047291 */ /* 0x001fe2000f8ec0ff */
[----:B-1----:R0:W-:Y:S08]  /*0f40*/  STG.E.64 desc[UR8][R2.64], R14 ;  /* 0x0000000e02007986 */ /* 0x0021f0000c101b08 */
[----:B------:R0:W-:Y:S03]  /*0f50*/  STS.64 [UR4+0x1000], R14 ;  /* 0x0010000eff007988 */ /* 0x0001e60008000a04 */
.L_x_10:
[----:B------:R-:W-:Y:S05]  /*0f60*/  BSYNC.RECONVERGENT B0 ;  /* 0x0000000000007941 */ /* 0x000fea0003800200 */
.L_x_9:
[----:B------:R-:W1:Y:S08]  /*0f70*/  LDC R4, c[0x0][0x38c] ;  /* 0x0000e300ff047b82 */ /* 0x000e700000000800 */
[----:B------:R-:W-:Y:S01]  /*0f80*/  BAR.SYNC.DEFER_BLOCKING 0x0 ;  /* 0x0000000000007b1d */ /* 0x000fe20000010000 */
[----:B-1----:R-:W-:-:S13]  /*0f90*/  ISETP.GE.AND P0, PT, R4, 0x1, PT ;  /* 0x000000010400780c */ /* 0x002fda0003f06270 */
[----:B------:R-:W-:Y:S05]  /*0fa0*/  @!P0 EXIT ;  /* 0x000000000000894d */ /* 0x000fea0003800000 */
[C---:B------:R-:W-:Y:S01]  /*0fb0*/  ISETP.GE.U32.AND P0, PT, R4.reuse, 0x4, PT ;  /* 0x000000040400780c */ /* 0x040fe20003f06070 */
[----:B------:R-:W-:Y:S01]  /*0fc0*/  IMAD.MOV.U32 R7, RZ, RZ, RZ ;  /* 0x000000ffff077224 */ /* 0x000fe200078e00ff */
[----:B------:R-:W-:-:S11]  /*0fd0*/  LOP3.LUT R8, R4, 0x3, RZ, 0xc0, !PT ;  /* 0x0000000304087812 */ /* 0x000fd600078ec0ff */
[----:B------:R-:W-:Y:S05]  /*0fe0*/  @!P0 BRA `(.L_x_12) ;  /* 0x00000008002c8947 */ /* 0x000fea0003800000 */
[----:B------:R-:W0:Y:S01]  /*0ff0*/  LDC R9, c[0x0][0x394] ;  /* 0x0000e500ff097b82 */ /* 0x000e220000000800 */
[----:B------:R-:W-:Y:S01]  /*1000*/  LOP3.LUT R4, R4, 0x7ffffffc, RZ, 0xc0, !PT ;  /* 0x7ffffffc04047812 */ /* 0x000fe200078ec0ff */
[----:B------:R-:W-:Y:S01]  /*1010*/  IMAD.MOV.U32 R7, RZ, RZ, RZ ;  /* 0x000000ffff077224 */ /* 0x000fe200078e00ff */
[----:B------:R-:W1:Y:S01]  /*1020*/  LDCU UR6, c[0x0][0x388] ;  /* 0x00007100ff0677ac */ /* 0x000e620008000800 */
[----:B------:R-:W-:Y:S02]  /*1030*/  IMAD.MOV.U32 R5, RZ, RZ, R10 ;  /* 0x000000ffff057224 */ /* 0x000fe400078e000a */
[----:B------:R-:W-:Y:S02]  /*1040*/  IMAD.MOV R4, RZ, RZ, -R4 ;  /* 0x000000ffff047224 */ /* 0x000fe400078e0a04 */
[----:B------:R-:W3:Y:S08]  /*1050*/  LDC R6, c[0x0][0x394] ;  /* 0x0000e500ff067b82 */ /* 0x000ef00000000800 */
[----:B------:R-:W4:Y:S01]  /*1060*/  LDC.64 R12, c[0x0][0x380] ;  /* 0x0000e000ff0c7b82 */ /* 0x000f220000000a00 */
[----:B0-2---:R-:W-:-:S02]  /*1070*/  IMAD.IADD R3, R10, 0x1, R9 ;  /* 0x000000010a037824 */ /* 0x005fc400078e0209 */
[C-C-:B------:R-:W-:Y:S02]  /*1080*/  IMAD R2, R9.reuse, 0x2, R10.reuse ;  /* 0x0000000209027824 */ /* 0x140fe400078e020a */
[----:B-1----:R-:W-:-:S07]  /*1090*/  IMAD R0, R9, 0x3, R10 ;  /* 0x0000000309007824 */ /* 0x002fce00078e020a */
.L_x_29:
[----:B------:R-:W-:Y:S01]  /*10a0*/  ISETP.GE.AND P0, PT, R5, UR6, PT ;  /* 0x0000000605007c0c */ /* 0x000fe2000bf06270 */
[----:B------:R-:W-:-:S12]  /*10b0*/  BSSY.RECONVERGENT B0, `(.L_x_13) ;  /* 0x000001b000007945 */ /* 0x000fd80003800200 */
[----:B012---:R-:W-:Y:S05]  /*10c0*/  @P0 BRA `(.L_x_14) ;  /* 0x0000000000640947 */ /* 0x007fea0003800000 */
[----:B----4-:R-:W-:-:S05]  /*10d0*/  IMAD.WIDE R28, R5, 0x8, R12 ;  /* 0x00000008051c7825 */ /* 0x010fca00078e020c */
[----:B------:R-:W2:Y:S01]  /*10e0*/  LDG.E.64 R18, desc[UR8][R28.64] ;  /* 0x000000081c127981 */ /* 0x000ea2000c1e1b00 */
[----:B------:R-:W0:Y:S01]  /*10f0*/  S2UR UR5, SR_CgaCtaId ;  /* 0x00000000000579c3 */ /* 0x000e220000008800 */
[----:B------:R-:W-:Y:S01]  /*1100*/  UMOV UR4, 0x400 ;  /* 0x0000040000047882 */ /* 0x000fe20000000000 */
[----:B------:R-:W-:Y:S01]  /*1110*/  IMAD.MOV.U32 R14, RZ, RZ, 0x1 ;  /* 0x00000001ff0e7424 */ /* 0x000fe200078e00ff */
[----:B------:R-:W-:Y:S01]  /*1120*/  BSSY.RECONVERGENT B1, `(.L_x_15) ;  /* 0x0000012000017945 */ /* 0x000fe20003800200 */
[----:B0-----:R-:W-:-:S09]  /*1130*/  ULEA UR4, UR5, UR4, 0x18 ;  /* 0x0000000405047291 */ /* 0x001fd2000f8ec0ff */
[----:B------:R-:W0:Y:S02]  /*1140*/  LDS.64 R16, [UR4+0x1000] ;  /* 0x00100004ff107984 */ /* 0x000e240008000a00 */
[----:B0-----:R-:W0:Y:S02]  /*1150*/  MUFU.RCP64H R15, R17 ;  /* 0x00000011000f7308 */ /* 0x001e240000001800 */
[----:B0-----:R-:W-:-:S08]  /*1160*/  DFMA R20, -R16, R14, 1 ;  /* 0x3ff000001014742b */ /* 0x001fd0000000010e */
[----:B------:R-:W-:-:S08]  /*1170*/  DFMA R20, R20, R20, R20 ;  /* 0x000000141414722b */ /* 0x000fd00000000014 */
[----:B------:R-:W-:-:S08]  /*1180*/  DFMA R20, R14, R20, R14 ;  /* 0x000000140e14722b */ /* 0x000fd0000000000e */
[----:B------:R-:W-:-:S08]  /*1190*/  DFMA R14, -R16, R20, 1 ;  /* 0x3ff00000100e742b */ /* 0x000fd00000000114 */
[----:B------:R-:W-:-:S08]  /*11a0*/  DFMA R14, R20, R14, R20 ;  /* 0x0000000e140e722b */ /* 0x000fd00000000014 */
[----:B--2---:R-:W-:Y:S01]  /*11b0*/  DMUL R20, R18, R14 ;  /* 0x0000000e12147228 */ /* 0x004fe20000000000 */
[----:B------:R-:W-:-:S07]  /*11c0*/  FSETP.GEU.AND P1, PT, |R19|, 6.5827683646048100446e-37, PT ;  /* 0x036000001300780b */ /* 0x000fce0003f2e200 */
[----:B------:R-:W-:-:S08]  /*11d0*/  DFMA R22, -R16, R20, R18 ;  /* 0x000000141016722b */ /* 0x000fd00000000112 */
[----:B------:R-:W-:-:S10]  /*11e0*/  DFMA R14, R14, R22, R20 ;  /* 0x000000160e0e722b */ /* 0x000fd40000000014 */
[----:B------:R-:W-:-:S05]  /*11f0*/  FFMA R9, RZ, R17, R15 ;  /* 0x00000011ff097223 */ /* 0x000fca000000000f */
[----:B------:R-:W-:-:S13]  /*1200*/  FSETP.GT.AND P0, PT, |R9|, 1.469367938527859385e-39, PT ;  /* 0x001000000900780b */ /* 0x000fda0003f04200 */
[----:B------:R-:W-:Y:S05]  /*1210*/  @P0 BRA P1, `(.L_x_16) ;  /* 0x0000000000080947 */ /* 0x000fea0000800000 */
[----:B------:R-:W-:-:S07]  /*1220*/  MOV R30, 0x1240 ;  /* 0x00001240001e7802 */ /* 0x000fce0000000f00 */
[----:B---3--:R-:W-:Y:S05]  /*1230*/  CALL.REL.NOINC `($__internal_0_$__cuda_sm20_div_rn_f64_full) ;  /* 0x0000000800487944 */ /* 0x008fea0003c00000 */
.L_x_16:
[----:B------:R-:W-:Y:S05]  /*1240*/  BSYNC.RECONVERGENT B1 ;  /* 0x0000000000017941 */ /* 0x000fea0003800200 */
.L_x_15:
[----:B------:R0:W-:Y:S02]  /*1250*/  STG.E.64 desc[UR8][R28.64], R14 ;  /* 0x0000000e1c007986 */ /* 0x0001e4000c101b08 */
.L_x_14:
[----:B------:R-:W-:Y:S05]  /*1260*/  BSYNC.RECONVERGENT B0 ;  /* 0x0000000000007941 */ /* 0x000fea0003800200 */
.L_x_13:
[----:B------:R-:W-:Y:S01]  /*1270*/  BAR.SYNC.DEFER_BLOCKING 0x0 ;  /* 0x0000000000007b1d */ /* 0x000fe20000010000 */
[----:B------:R-:W-:-:S05]  /*1280*/  ISETP.GE.AND P0, PT, R3, UR6, PT ;  /* 0x0000000603007c0c */ /* 0x000fca000bf06270 */
[----:B------:R-:W-:Y:S08]  /*1290*/  BSSY.RECONVERGENT B0, `(.L_x_17) ;  /* 0x000001b000007945 */ /* 0x000ff00003800200 */
[----:B------:R-:W-:Y:S05]  /*12a0*/  @P0 BRA `(.L_x_18) ;  /* 0x0000000000640947 */ /* 0x000fea0003800000 */
[----:B0---4-:R-:W-:-:S05]  /*12b0*/  IMAD.WIDE R28, R3, 0x8, R12 ;  /* 0x00000008031c7825 */ /* 0x011fca00078e020c */
        /* <DEDUP_REMOVED lines=22> */
.L_x_20:
[----:B------:R-:W-:Y:S05]  /*1420*/  BSYNC.RECONVERGENT B1 ;  /* 0x0000000000017941 */ /* 0x000fea0003800200 */
.L_x_19:
[----:B------:R1:W-:Y:S02]  /*1430*/  STG.E.64 desc[UR8][R28.64], R14 ;  /* 0x0000000e1c007986 */ /* 0x0003e4000c101b08 */
.L_x_18:
[----:B------:R-:W-:Y:S05]  /*1440*/  BSYNC.RECONVERGENT B0 ;  /* 0x0000000000007941 */ /* 0x000fea0003800200 */
.L_x_17:
[----:B------:R-:W-:Y:S01]  /*1450*/  BAR.SYNC.DEFER_BLOCKING 0x0 ;  /* 0x0000000000007b1d */ /* 0x000fe20000010000 */
[----:B------:R-:W-:-:S05]  /*1460*/  ISETP.GE.AND P0, PT, R2, UR6, PT ;  /* 0x0000000602007c0c */ /* 0x000fca000bf06270 */
[----:B------:R-:W-:Y:S08]  /*1470*/  BSSY.RECONVERGENT B0, `(.L_x_21) ;  /* 0x000001b000007945 */ /* 0x000ff00003800200 */
[----:B------:R-:W-:Y:S05]  /*1480*/  @P0 BRA `(.L_x_22) ;  /* 0x0000000000640947 */ /* 0x000fea0003800000 */
[----:B01--4-:R-:W-:-:S05]  /*1490*/  IMAD.WIDE R28, R2, 0x8, R12 ;  /* 0x00000008021c7825 */ /* 0x013fca00078e020c */
        /* <DEDUP_REMOVED lines=22> */
.L_x_24:
[----:B------:R-:W-:Y:S05]  /*1600*/  BSYNC.RECONVERGENT B1 ;  /* 0x0000000000017941 */ /* 0x000fea0003800200 */
.L_x_23:
[----:B------:R2:W-:Y:S02]  /*1610*/  STG.E.64 desc[UR8][R28.64], R14 ;  /* 0x0000000e1c007986 */ /* 0x0005e4000c101b08 */
.L_x_22:
[----:B------:R-:W-:Y:S05]  /*1620*/  BSYNC.RECONVERGENT B0 ;  /* 0x0000000000007941 */ /* 0x000fea0003800200 */
.L_x_21:
[----:B------:R-:W-:Y:S01]  /*1630*/  BAR.SYNC.DEFER_BLOCKING 0x0 ;  /* 0x0000000000007b1d */ /* 0x000fe20000010000 */
[----:B------:R-:W-:-:S05]  /*1640*/  ISETP.GE.AND P0, PT, R0, UR6, PT ;  /* 0x0000000600007c0c */ /* 0x000fca000bf06270 */
[----:B------:R-:W-:Y:S08]  /*1650*/  BSSY.RECONVERGENT B0, `(.L_x_25) ;  /* 0x000001b000007945 */ /* 0x000ff00003800200 */
[----:B------:R-:W-:Y:S05]  /*1660*/  @P0 BRA `(.L_x_26) ;  /* 0x0000000000640947 */ /* 0x000fea0003800000 */
[----:B012-4-:R-:W-:-:S05]  /*1670*/  IMAD.WIDE R28, R0, 0x8, R12 ;  /* 0x00000008001c7825 */ /* 0x017fca00078e020c */
        /* <DEDUP_REMOVED lines=22> */
.L_x_28:
[----:B------:R-:W-:Y:S05]  /*17e0*/  BSYNC.RECONVERGENT B1 ;  /* 0x0000000000017941 */ /* 0x000fea0003800200 */
.L_x_27:
[----:B------:R0:W-:Y:S02]  /*17f0*/  STG.E.64 desc[UR8][R28.64], R14 ;  /* 0x0000000e1c007986 */ /* 0x0001e4000c101b08 */
.L_x_26:
[----:B------:R-:W-:Y:S05]  /*1800*/  BSYNC.RECONVERGENT B0 ;  /* 0x0000000000007941 */ /* 0x000fea0003800200 */
.L_x_25:
[----:B------:R-:W-:Y:S01]  /*1810*/  VIADD R4, R4, 0x4 ;  /* 0x0000000404047836 */ /* 0x000fe20000000000 */
[----:B------:R-:W-:Y:S01]  /*1820*/  BAR.SYNC.DEFER_BLOCKING 0x0 ;  /* 0x0000000000007b1d */ /* 0x000fe20000010000 */
[C---:B---3--:R-:W-:Y:S02]  /*1830*/  IMAD R7, R6.reuse, 0x4, R7 ;  /* 0x0000000406077824 */ /* 0x048fe400078e0207 */
[----:B------:R-:W-:Y:S01]  /*1840*/  IMAD R3, R6, 0x4, R3 ;  /* 0x0000000406037824 */ /* 0x000fe200078e0203 */
[----:B------:R-:W-:Y:S01]  /*1850*/  ISETP.NE.AND P0, PT, R4, RZ, PT ;  /* 0x000000ff0400720c */ /* 0x000fe20003f05270 */
[C---:B------:R-:W-:Y:S02]  /*1860*/  IMAD R2, R6.reuse, 0x4, R2 ;  /* 0x0000000406027824 */ /* 0x040fe400078e0202 */
[C---:B------:R-:W-:Y:S02]  /*1870*/  IMAD R0, R6.reuse, 0x4, R0 ;  /* 0x0000000406007824 */ /* 0x040fe400078e0200 */
[----:B------:R-:W-:-:S08]  /*1880*/  IMAD R5, R6, 0x4, R5 ;  /* 0x0000000406057824 */ /* 0x000fd000078e0205 */
[----:B------:R-:W-:Y:S05]  /*1890*/  @P0 BRA `(.L_x_29) ;  /* 0xfffffff800000947 */ /* 0x000fea000383ffff */
.L_x_12:
[----:B------:R-:W-:-:S13]  /*18a0*/  ISETP.NE.AND P0, PT, R8, RZ, PT ;  /* 0x000000ff0800720c */ /* 0x000fda0003f05270 */
[----:B------:R-:W-:Y:S05]  /*18b0*/  @!P0 EXIT ;  /* 0x000000000000894d */ /* 0x000fea0003800000 */
[----:B0-2---:R-:W0:Y:S01]  /*18c0*/  LDC.64 R2, c[0x0][0x380] ;  /* 0x0000e000ff027b82 */ /* 0x005e220000000a00 */
[----:B------:R-:W-:Y:S01]  /*18d0*/  IMAD.IADD R7, R10, 0x1, R7 ;  /* 0x000000010a077824 */ /* 0x000fe200078e0207 */
[----:B------:R-:W2:Y:S01]  /*18e0*/  LDCU UR7, c[0x0][0x394] ;  /* 0x00007280ff0777ac */ /* 0x000ea20008000800 */
[----:B------:R-:W-:Y:S01]  /*18f0*/  IMAD.MOV R8, RZ, RZ, -R8 ;  /* 0x000000ffff087224 */ /* 0x000fe200078e0a08 */
[----:B------:R-:W3:Y:S06]  /*1900*/  LDCU UR6, c[0x0][0x388] ;  /* 0x00007100ff0677ac */ /* 0x000eec0008000800 */
.L_x_34:
[----:B---3--:R-:W-:Y:S01]  /*1910*/  ISETP.GE.AND P0, PT, R7, UR6, PT ;  /* 0x0000000607007c0c */ /* 0x008fe2000bf06270 */
[----:B------:R-:W-:Y:S01]  /*1920*/  VIADD R8, R8, 0x1 ;  /* 0x0000000108087836 */ /* 0x000fe20000000000 */
[----:B------:R-:W-:Y:S04]  /*1930*/  BSSY.RECONVERGENT B0, `(.L_x_30) ;  /* 0x000001e000007945 */ /* 0x000fe80003800200 */
[----:B------:R-:W-:-:S07]  /*1940*/  ISETP.NE.AND P1, PT, R8, RZ, PT ;  /* 0x000000ff0800720c */ /* 0x000fce0003f25270 */
[----:B------:R-:W-:Y:S06]  /*1950*/  @P0 BRA `(.L_x_31) ;  /* 0x00000000006c0947 */ /* 0x000fec0003800000 */
[----:B0-----:R-:W-:-:S05]  /*1960*/  IMAD.WIDE R4, R7, 0x8, R2 ;  /* 0x0000000807047825 */ /* 0x001fca00078e0202 */
[----:B------:R-:W3:Y:S01]  /*1970*/  LDG.E.64 R18, desc[UR8][R4.64] ;  /* 0x0000000804127981 */ /* 0x000ee2000c1e1b00 */
[----:B------:R-:W0:Y:S01]  /*1980*/  S2UR UR5, SR_CgaCtaId ;  /* 0x00000000000579c3 */ /* 0x000e220000008800 */
[----:B------:R-:W-:Y:S01]  /*1990*/  UMOV UR4, 0x400 ;  /* 0x0000040000047882 */ /* 0x000fe20000000000 */
[----:B------:R-:W-:Y:S01]  /*19a0*/  IMAD.MOV.U32 R10, RZ, RZ, 0x1 ;  /* 0x00000001ff0a7424 */ /* 0x000fe200078e00ff */
[----:B------:R-:W-:Y:S01]  /*19b0*/  BSSY.RECONVERGENT B1, `(.L_x_32) ;  /* 0x0000014000017945 */ /* 0x000fe20003800200 */
[----:B0-----:R-:W-:-:S09]  /*19c0*/  ULEA UR4, UR5, UR4, 0x18 ;  /* 0x0000000405047291 */ /* 0x001fd2000f8ec0ff */
[----:B------:R-:W0:Y:S02]  /*19d0*/  LDS.64 R16, [UR4+0x1000] ;  /* 0x00100004ff107984 */ /* 0x000e240008000a00 */
[----:B0-----:R-:W4:Y:S02]  /*19e0*/  MUFU.RCP64H R11, R17 ;  /* 0x00000011000b7308 */ /* 0x001f240000001800 */
[----:B----4-:R-:W-:-:S08]  /*19f0*/  DFMA R12, -R16, R10, 1 ;  /* 0x3ff00000100c742b */ /* 0x010fd0000000010a */
[----:B------:R-:W-:-:S08]  /*1a00*/  DFMA R12, R12, R12, R12 ;  /* 0x0000000c0c0c722b */ /* 0x000fd0000000000c */
[----:B------:R-:W-:-:S08]  /*1a10*/  DFMA R12, R10, R12, R10 ;  /* 0x0000000c0a0c722b */ /* 0x000fd0000000000a */
[----:B------:R-:W-:-:S08]  /*1a20*/  DFMA R10, -R16, R12, 1 ;  /* 0x3ff00000100a742b */ /* 0x000fd0000000010c */
[----:B------:R-:W-:-:S08]  /*1a30*/  DFMA R10, R12, R10, R12 ;  /* 0x0000000a0c0a722b */ /* 0x000fd0000000000c */
[----:B---3--:R-:W-:Y:S01]  /*1a40*/  DMUL R12, R18, R10 ;  /* 0x0000000a120c7228 */ /* 0x008fe20000000000 */
[----:B------:R-:W-:-:S07]  /*1a50*/  FSETP.GEU.AND P2, PT, |R19|, 6.5827683646048100446e-37, PT ;  /* 0x036000001300780b */ /* 0x000fce0003f4e200 */
[----:B-1----:R-:W-:-:S08]  /*1a60*/  DFMA R14, -R16, R12, R18 ;  /* 0x0000000c100e722b */ /* 0x002fd00000000112 */
[----:B------:R-:W-:-:S10]  /*1a70*/  DFMA R10, R10, R14, R12 ;  /* 0x0000000e0a0a722b */ /* 0x000fd4000000000c */
[----:B------:R-:W-:-:S05]  /*1a80*/  FFMA R0, RZ, R17, R11 ;  /* 0x00000011ff007223 */ /* 0x000fca000000000b */
[----:B------:R-:W-:-:S13]  /*1a90*/  FSETP.GT.AND P0, PT, |R0|, 1.469367938527859385e-39, PT ;  /* 0x001000000000780b */ /* 0x000fda0003f04200 */
[----:B------:R-:W-:Y:S05]  /*1aa0*/  @P0 BRA P2, `(.L_x_33) ;  /* 0x0000000000100947 */ /* 0x000fea0001000000 */
[----:B------:R-:W-:-:S07]  /*1ab0*/  MOV R30, 0x1ad0 ;  /* 0x00001ad0001e7802 */ /* 0x000fce0000000f00 */
[----:B--2---:R-:W-:Y:S05]  /*1ac0*/  CALL.REL.NOINC `($__internal_0_$__cuda_sm20_div_rn_f64_full) ;  /* 0x0000000000247944 */ /* 0x004fea0003c00000 */
[----:B------:R-:W-:Y:S02]  /*1ad0*/  IMAD.MOV.U32 R10, RZ, RZ, R14 ;  /* 0x000000ffff0a7224 */ /* 0x000fe400078e000e */
[----:B------:R-:W-:-:S07]  /*1ae0*/  IMAD.MOV.U32 R11, RZ, RZ, R15 ;  /* 0x000000ffff0b7224 */ /* 0x000fce00078e000f */
.L_x_33:
[----:B--2---:R-:W-:Y:S05]  /*1af0*/  BSYNC.RECONVERGENT B1 ;  /* 0x0000000000017941 */ /* 0x004fea0003800200 */
.L_x_32:
[----:B------:R3:W-:Y:S02]  /*1b00*/  STG.E.64 desc[UR8][R4.64], R10 ;  /* 0x0000000a04007986 */ /* 0x0007e4000c101b08 */
.L_x_31:
[----:B--2---:R-:W-:Y:S05]  /*1b10*/  BSYNC.RECONVERGENT B0 ;  /* 0x0000000000007941 */ /* 0x004fea0003800200 */
.L_x_30:
[----:B------:R-:W-:Y:S01]  /*1b20*/  BAR.SYNC.DEFER_BLOCKING 0x0 ;  /* 0x0000000000007b1d */ /* 0x000fe20000010000 */
[----:B------:R-:W-:-:S05]  /*1b30*/  VIADD R7, R7, UR7 ;  /* 0x0000000707077c36 */ /* 0x000fca0008000000 */
[----:B------:R-:W-:Y:S05]  /*1b40*/  @P1 BRA `(.L_x_34) ;  /* 0xfffffffc00701947 */ /* 0x000fea000383ffff */
[----:B------:R-:W-:Y:S05]  /*1b50*/  EXIT ;  /* 0x000000000000794d */ /* 0x000fea0003800000 */
        .weak           $__internal_0_$__cuda_sm20_div_rn_f64_full
        .type           $__internal_0_$__cuda_sm20_div_rn_f64_full,@function
        .size           $__internal_0_$__cuda_sm20_div_rn_f64_full,($__internal_1_$__cuda_sm20_dsqrt_rn_f64_mediumpath_v1 - $__internal_0_$__cuda_sm20_div_rn_f64_full)
$__internal_0_$__cuda_sm20_div_rn_f64_full:
[C---:B------:R-:W-:Y:S01]  /*1b60*/  FSETP.GEU.AND P0, PT, |R17|.reuse, 1.469367938527859385e-39, PT ;  /* 0x001000001100780b */ /* 0x040fe20003f0e200 */
[----:B------:R-:W-:Y:S01]  /*1b70*/  IMAD.MOV.U32 R22, RZ, RZ, 0x1 ;  /* 0x00000001ff167424 */ /* 0x000fe200078e00ff */
[----:B------:R-:W-:Y:S01]  /*1b80*/  LOP3.LUT R14, R17, 0x800fffff, RZ, 0xc0, !PT ;  /* 0x800fffff110e7812 */ /* 0x000fe200078ec0ff */
[----:B------:R-:W-:Y:S01]  /*1b90*/  IMAD.MOV.U32 R9, RZ, RZ, 0x1ca00000 ;  /* 0x1ca00000ff097424 */ /* 0x000fe200078e00ff */
[C---:B------:R-:W-:Y:S01]  /*1ba0*/  FSETP.GEU.AND P3, PT, |R19|.reuse, 1.469367938527859385e-39, PT ;  /* 0x001000001300780b */ /* 0x040fe20003f6e200 */
[----:B------:R-:W-:Y:S01]  /*1bb0*/  BSSY.RECONVERGENT B2, `(.L_x_35) ;  /* 0x0000052000027945 */ /* 0x000fe20003800200 */
[----:B------:R-:W-:Y:S01]  /*1bc0*/  LOP3.LUT R15, R14, 0x3ff00000, RZ, 0xfc, !PT ;  /* 0x3ff000000e0f7812 */ /* 0x000fe200078efcff */
[----:B------:R-:W-:Y:S01]  /*1bd0*/  IMAD.MOV.U32 R14, RZ, RZ, R16 ;  /* 0x000000ffff0e7224 */ /* 0x000fe200078e0010 */
[----:B------:R-:W-:Y:S02]  /*1be0*/  LOP3.LUT R11, R19, 0x7ff00000, RZ, 0xc0, !PT ;  /* 0x7ff00000130b7812 */ /* 0x000fe400078ec0ff */
[----:B------:R-:W-:-:S03]  /*1bf0*/  LOP3.LUT R32, R17, 0x7ff00000, RZ, 0xc0, !PT ;  /* 0x7ff0000011207812 */ /* 0x000fc600078ec0ff */
[----:B------:R-:W-:Y:S01]  /*1c00*/  @!P0 DMUL R14, R16, 8.98846567431157953865e+307 ;  /* 0x7fe00000100e8828 */ /* 0x000fe20000000000 */
[----:B------:R-:W-:-:S03]  /*1c10*/  ISETP.GE.U32.AND P2, PT, R11, R32, PT ;  /* 0x000000200b00720c */ /* 0x000fc60003f46070 */
[----:B------:R-:W-:Y:S01]  /*1c20*/  @!P3 LOP3.LUT R20, R17, 0x7ff00000, RZ, 0xc0, !PT ;  /* 0x7ff000001114b812 */ /* 0x000fe200078ec0ff */
[----:B------:R-:W-:Y:S01]  /*1c30*/  @!P3 IMAD.MOV.U32 R26, RZ, RZ, RZ ;  /* 0x000000ffff1ab224 */ /* 0x000fe200078e00ff */
[----:B------:R-:W0:Y:S01]  /*1c40*/  MUFU.RCP64H R23, R15 ;  /* 0x0000000f00177308 */ /* 0x000e220000001800 */
[----:B------:R-:W-:Y:S02]  /*1c50*/  SEL R21, R9, 0x63400000, !P2 ;  /* 0x6340000009157807 */ /* 0x000fe40005000000 */
[----:B------:R-:W-:Y:S02]  /*1c60*/  @!P3 ISETP.GE.U32.AND P4, PT, R11, R20, PT ;  /* 0x000000140b00b20c */ /* 0x000fe40003f86070 */
[----:B------:R-:W-:Y:S02]  /*1c70*/  LOP3.LUT R21, R21, 0x800fffff, R19, 0xf8, !PT ;  /* 0x800fffff15157812 */ /* 0x000fe400078ef813 */
[----:B------:R-:W-:Y:S01]  /*1c80*/  @!P0 LOP3.LUT R32, R15, 0x7ff00000, RZ, 0xc0, !PT ;  /* 0x7ff000000f208812 */ /* 0x000fe200078ec0ff */
[----:B0-----:R-:W-:-:S08]  /*1c90*/  DFMA R24, R22, -R14, 1 ;  /* 0x3ff000001618742b */ /* 0x001fd0000000080e */
[----:B------:R-:W-:-:S08]  /*1ca0*/  DFMA R24, R24, R24, R24 ;  /* 0x000000181818722b */ /* 0x000fd00000000018 */
[----:B------:R-:W-:Y:S01]  /*1cb0*/  DFMA R24, R22, R24, R22 ;  /* 0x000000181618722b */ /* 0x000fe20000000016 */
[----:B------:R-:W-:-:S04]  /*1cc0*/  @!P3 SEL R23, R9, 0x63400000, !P4 ;  /* 0x634000000917b807 */ /* 0x000fc80006000000 */
[----:B------:R-:W-:-:S03]  /*1cd0*/  @!P3 LOP3.LUT R20, R23, 0x80000000, R19, 0xf8, !PT ;  /* 0x800000001714b812 */ /* 0x000fc600078ef813 */
[----:B------:R-:W-:Y:S01]  /*1ce0*/  DFMA R22, R24, -R14, 1 ;  /* 0x3ff000001816742b */ /* 0x000fe2000000080e */
[----:B------:R-:W-:Y:S01]  /*1cf0*/  @!P3 LOP3.LUT R27, R20, 0x100000, RZ, 0xfc, !PT ;  /* 0x00100000141bb812 */ /* 0x000fe200078efcff */
[----:B------:R-:W-:-:S06]  /*1d00*/  IMAD.MOV.U32 R20, RZ, RZ, R18 ;  /* 0x000000ffff147224 */ /* 0x000fcc00078e0012 */
[----:B------:R-:W-:Y:S02]  /*1d10*/  DFMA R22, R24, R22, R24 ;  /* 0x000000161816722b */ /* 0x000fe40000000018 */
[----:B------:R-:W-:-:S08]  /*1d20*/  @!P3 DFMA R20, R20, 2, -R26 ;  /* 0x400000001414b82b */ /* 0x000fd0000000081a */
[----:B------:R-:W-:Y:S02]  /*1d30*/  DMUL R24, R22, R20 ;  /* 0x0000001416187228 */ /* 0x000fe40000000000 */
[----:B------:R-:W-:-:S05]  /*1d40*/  @!P3 LOP3.LUT R11, R21, 0x7ff00000, RZ, 0xc0, !PT ;  /* 0x7ff00000150bb812 */ /* 0x000fca00078ec0ff */
[----:B------:R-:W-:Y:S01]  /*1d50*/  VIADD R31, R11, 0xffffffff ;  /* 0xffffffff0b1f7836 */ /* 0x000fe20000000000 */
[----:B------:R-:W-:-:S04]  /*1d60*/  DFMA R26, R24, -R14, R20 ;  /* 0x8000000e181a722b */ /* 0x000fc80000000014 */
[----:B------:R-:W-:Y:S01]  /*1d70*/  ISETP.GT.U32.AND P0, PT, R31, 0x7feffffe, PT ;  /* 0x7feffffe1f00780c */ /* 0x000fe20003f04070 */
[----:B------:R-:W-:-:S03]  /*1d80*/  VIADD R31, R32, 0xffffffff ;  /* 0xffffffff201f7836 */ /* 0x000fc60000000000 */
[----:B------:R-:W-:Y:S02]  /*1d90*/  DFMA R26, R22, R26, R24 ;  /* 0x0000001a161a722b */ /* 0x000fe40000000018 */
[----:B------:R-:W-:-:S13]  /*1da0*/  ISETP.GT.U32.OR P0, PT, R31, 0x7feffffe, P0 ;  /* 0x7feffffe1f00780c */ /* 0x000fda0000704470 */
[----:B------:R-:W-:Y:S05]  /*1db0*/  @P0 BRA `(.L_x_36) ;  /* 0x0000000000700947 */ /* 0x000fea0003800000 */
[----:B------:R-:W-:Y:S02]  /*1dc0*/  LOP3.LUT R18, R19, 0x7ff00000, RZ, 0xc0, !PT ;  /* 0x7ff0000013127812 */ /* 0x000fe400078ec0ff */
[----:B------:R-:W-:-:S04]  /*1dd0*/  LOP3.LUT R11, R17, 0x7ff00000, RZ, 0xc0, !PT ;  /* 0x7ff00000110b7812 */ /* 0x000fc800078ec0ff */
[CC--:B------:R-:W-:Y:S02]  /*1de0*/  VIADDMNMX R19, R18.reuse, -R11.reuse, 0xb9600000, !PT ;  /* 0xb960000012137446 */ /* 0x0c0fe4000780090b */
[----:B------:R-:W-:Y:S02]  /*1df0*/  ISETP.GE.U32.AND P0, PT, R18, R11, PT ;  /* 0x0000000b1200720c */ /* 0x000fe40003f06070 */
[----:B------:R-:W-:Y:S02]  /*1e00*/  VIMNMX R19, PT, PT, R19, 0x46a00000, PT ;  /* 0x46a0000013137848 */ /* 0x000fe40003fe0100 */
[----:B------:R-:W-:-:S05]  /*1e10*/  SEL R18, R9, 0x63400000, !P0 ;  /* 0x6340000009127807 */ /* 0x000fca0004000000 */
[----:B------:R-:W-:Y:S02]  /*1e20*/  IMAD.IADD R9, R19, 0x1, -R18 ;  /* 0x0000000113097824 */ /* 0x000fe400078e0a12 */
[----:B------:R-:W-:Y:S02]  /*1e30*/  IMAD.MOV.U32 R18, RZ, RZ, RZ ;  /* 0x000000ffff127224 */ /* 0x000fe400078e00ff */
[----:B------:R-:W-:-:S06]  /*1e40*/  VIADD R19, R9, 0x7fe00000 ;  /* 0x7fe0000009137836 */ /* 0x000fcc0000000000 */
[----:B------:R-:W-:-:S10]  /*1e50*/  DMUL R22, R26, R18 ;  /* 0x000000121a167228 */ /* 0x000fd40000000000 */
[----:B------:R-:W-:-:S13]  /*1e60*/  FSETP.GTU.AND P0, PT, |R23|, 1.469367938527859385e-39, PT ;  /* 0x001000001700780b */ /* 0x000fda0003f0c200 */
[----:B------:R-:W-:Y:S05]  /*1e70*/  @P0 BRA `(.L_x_37) ;  /* 0x0000000000940947 */ /* 0x000fea0003800000 */
[----:B------:R-:W-:Y:S01]  /*1e80*/  DFMA R14, R26, -R14, R20 ;  /* 0x8000000e1a0e722b */ /* 0x000fe20000000014 */
[----:B------:R-:W-:-:S09]  /*1e90*/  IMAD.MOV.U32 R18, RZ, RZ, RZ ;  /* 0x000000ffff127224 */ /* 0x000fd200078e00ff */
[C---:B------:R-:W-:Y:S02]  /*1ea0*/  FSETP.NEU.AND P0, PT, R15.reuse, RZ, PT ;  /* 0x000000ff0f00720b */ /* 0x040fe40003f0d000 */
[----:B------:R-:W-:-:S04]  /*1eb0*/  LOP3.LUT R17, R15, 0x80000000, R17, 0x48, !PT ;  /* 0x800000000f117812 */ /* 0x000fc800078e4811 */
[----:B------:R-:W-:-:S07]  /*1ec0*/  LOP3.LUT R19, R17, R19, RZ, 0xfc, !PT ;  /* 0x0000001311137212 */ /* 0x000fce00078efcff */
[----:B------:R-:W-:Y:S05]  /*1ed0*/  @!P0 BRA `(.L_x_37) ;  /* 0x00000000007c8947 */ /* 0x000fea0003800000 */
[----:B------:R-:W-:Y:S01]  /*1ee0*/  IMAD.MOV R15, RZ, RZ, -R9 ;  /* 0x000000ffff0f7224 */ /* 0x000fe200078e0a09 */
[----:B------:R-:W-:Y:S01]  /*1ef0*/  DMUL.RP R18, R26, R18 ;  /* 0x000000121a127228 */ /* 0x000fe20000008000 */
[----:B------:R-:W-:Y:S01]  /*1f00*/  IMAD.MOV.U32 R14, RZ, RZ, RZ ;  /* 0x000000ffff0e7224 */ /* 0x000fe200078e00ff */
[----:B------:R-:W-:-:S05]  /*1f10*/  IADD3 R9, PT, PT, -R9, -0x43300000, RZ ;  /* 0xbcd0000009097810 */ /* 0x000fca0007ffe1ff */
[----:B------:R-:W-:-:S03]  /*1f20*/  DFMA R14, R22, -R14, R26 ;  /* 0x8000000e160e722b */ /* 0x000fc6000000001a */
[----:B------:R-:W-:-:S07]  /*1f30*/  LOP3.LUT R17, R19, R17, RZ, 0x3c, !PT ;  /* 0x0000001113117212 */ /* 0x000fce00078e3cff */
[----:B------:R-:W-:-:S04]  /*1f40*/  FSETP.NEU.AND P0, PT, |R15|, R9, PT ;  /* 0x000000090f00720b */ /* 0x000fc80003f0d200 */
[----:B------:R-:W-:Y:S02]  /*1f50*/  FSEL R22, R18, R22, !P0 ;  /* 0x0000001612167208 */ /* 0x000fe40004000000 */
[----:B------:R-:W-:Y:S01]  /*1f60*/  FSEL R23, R17, R23, !P0 ;  /* 0x0000001711177208 */ /* 0x000fe20004000000 */
[----:B------:R-:W-:Y:S06]  /*1f70*/  BRA `(.L_x_37) ;  /* 0x0000000000547947 */ /* 0x000fec0003800000 */
.L_x_36:
[----:B------:R-:W-:-:S14]  /*1f80*/  DSETP.NAN.AND P0, PT, R18, R18, PT ;  /* 0x000000121200722a */ /* 0x000fdc0003f08000 */
[----:B------:R-:W-:Y:S05]  /*1f90*/  @P0 BRA `(.L_x_38) ;  /* 0x0000000000440947 */ /* 0x000fea0003800000 */
[----:B------:R-:W-:-:S14]  /*1fa0*/  DSETP.NAN.AND P0, PT, R16, R16, PT ;  /* 0x000000101000722a */ /* 0x000fdc0003f08000 */
[----:B------:R-:W-:Y:S05]  /*1fb0*/  @P0 BRA `(.L_x_39) ;  /* 0x0000000000300947 */ /* 0x000fea0003800000 */
[----:B------:R-:W-:Y:S01]  /*1fc0*/  ISETP.NE.AND P0, PT, R11, R32, PT ;  /* 0x000000200b00720c */ /* 0x000fe20003f05270 */
[----:B------:R-:W-:Y:S02]  /*1fd0*/  IMAD.MOV.U32 R22, RZ, RZ, 0x0 ;  /* 0x00000000ff167424 */ /* 0x000fe400078e00ff */
[----:B------:R-:W-:-:S10]  /*1fe0*/  IMAD.MOV.U32 R23, RZ, RZ, -0x80000 ;  /* 0xfff80000ff177424 */ /* 0x000fd400078e00ff */
[----:B------:R-:W-:Y:S05]  /*1ff0*/  @!P0 BRA `(.L_x_37) ;  /* 0x0000000000348947 */ /* 0x000fea0003800000 */
[----:B------:R-:W-:Y:S02]  /*2000*/  ISETP.NE.AND P0, PT, R11, 0x7ff00000, PT ;  /* 0x7ff000000b00780c */ /* 0x000fe40003f05270 */
[----:B------:R-:W-:Y:S02]  /*2010*/  LOP3.LUT R23, R19, 0x80000000, R17, 0x48, !PT ;  /* 0x8000000013177812 */ /* 0x000fe400078e4811 */
[----:B------:R-:W-:-:S13]  /*2020*/  ISETP.EQ.OR P0, PT, R32, RZ, !P0 ;  /* 0x000000ff2000720c */ /* 0x000fda0004702670 */
[----:B------:R-:W-:Y:S01]  /*2030*/  @P0 LOP3.LUT R9, R23, 0x7ff00000, RZ, 0xfc, !PT ;  /* 0x7ff0000017090812 */ /* 0x000fe200078efcff */
[----:B------:R-:W-:Y:S02]  /*2040*/  @!P0 IMAD.MOV.U32 R22, RZ, RZ, RZ ;  /* 0x000000ffff168224 */ /* 0x000fe400078e00ff */
[----:B------:R-:W-:Y:S02]  /*2050*/  @P0 IMAD.MOV.U32 R22, RZ, RZ, RZ ;  /* 0x000000ffff160224 */ /* 0x000fe400078e00ff */
[----:B------:R-:W-:Y:S01]  /*2060*/  @P0 IMAD.MOV.U32 R23, RZ, RZ, R9 ;  /* 0x000000ffff170224 */ /* 0x000fe200078e0009 */
[----:B------:R-:W-:Y:S06]  /*2070*/  BRA `(.L_x_37) ;  /* 0x0000000000147947 */ /* 0x000fec0003800000 */
.L_x_39:
[----:B------:R-:W-:Y:S01]  /*2080*/  LOP3.LUT R23, R17, 0x80000, RZ, 0xfc, !PT ;  /* 0x0008000011177812 */ /* 0x000fe200078efcff */
[----:B------:R-:W-:Y:S01]  /*2090*/  IMAD.MOV.U32 R22, RZ, RZ, R16 ;  /* 0x000000ffff167224 */ /* 0x000fe200078e0010 */
[----:B------:R-:W-:Y:S06]  /*20a0*/  BRA `(.L_x_37) ;  /* 0x0000000000087947 */ /* 0x000fec0003800000 */
.L_x_38:
[----:B------:R-:W-:Y:S01]  /*20b0*/  LOP3.LUT R23, R19, 0x80000, RZ, 0xfc, !PT ;  /* 0x0008000013177812 */ /* 0x000fe200078efcff */
[----:B------:R-:W-:-:S07]  /*20c0*/  IMAD.MOV.U32 R22, RZ, RZ, R18 ;  /* 0x000000ffff167224 */ /* 0x000fce00078e0012 */
.L_x_37:
[----:B------:R-:W-:Y:S05]  /*20d0*/  BSYNC.RECONVERGENT B2 ;  /* 0x0000000000027941 */ /* 0x000fea0003800200 */
.L_x_35:
[----:B------:R-:W-:Y:S02]  /*20e0*/  IMAD.MOV.U32 R31, RZ, RZ, 0x0 ;  /* 0x00000000ff1f7424 */ /* 0x000fe400078e00ff */
[----:B------:R-:W-:Y:S02]  /*20f0*/  IMAD.MOV.U32 R14, RZ, RZ, R22 ;  /* 0x000000ffff0e7224 */ /* 0x000fe400078e0016 */
[----:B------:R-:W-:Y:S01]  /*2100*/  IMAD.MOV.U32 R15, RZ, RZ, R23 ;  /* 0x000000ffff0f7224 */ /* 0x000fe200078e0017 */
[----:B------:R-:W-:Y:S06]  /*2110*/  RET.REL.NODEC R30 `(_Z22large_normalize_vectorPdiiiiiS_) ;  /* 0xffffffdc1eb87950 */ /* 0x000fec0003c3ffff */
        .weak           $__internal_1_$__cuda_sm20_dsqrt_rn_f64_mediumpath_v1
        .type           $__internal_1_$__cuda_sm20_dsqrt_rn_f64_mediumpath_v1,@function
        .size           $__internal_1_$__cuda_sm20_dsqrt_rn_f64_mediumpath_v1,(.L_x_63 - $__internal_1_$__cuda_sm20_dsqrt_rn_f64_mediumpath_v1)
$__internal_1_$__cuda_sm20_dsqrt_rn_f64_mediumpath_v1:
[----:B------:R-:W-:Y:S01]  /*2120*/  ISETP.GE.U32.AND P0, PT, R4, -0x3400000, PT ;  /* 0xfcc000000400780c */ /* 0x000fe20003f06070 */
[----:B------:R-:W-:-:S12]  /*2130*/  IMAD.MOV.U32 R7, RZ, RZ, R17 ;  /* 0x000000ffff077224 */ /* 0x000fd800078e0011 */
[----:B------:R-:W-:Y:S05]  /*2140*/  @!P0 BRA `(.L_x_40) ;  /* 0x0000000000208947 */ /* 0x000fea0003800000 */
[----:B------:R-:W-:-:S10]  /*2150*/  DFMA.RM R6, R12, R6, R8 ;  /* 0x000000060c06722b */ /* 0x000fd40000004008 */
[----:B------:R-:W-:-:S05]  /*2160*/  IADD3 R4, P0, PT, R6, 0x1, RZ ;  /* 0x0000000106047810 */ /* 0x000fca0007f1e0ff */
[----:B------:R-:W-:-:S06]  /*2170*/  IMAD.X R5, RZ, RZ, R7, P0 ;  /* 0x000000ffff057224 */ /* 0x000fcc00000e0607 */
[----:B------:R-:W-:-:S08]  /*2180*/  DFMA.RP R2, -R6, R4, R2 ;  /* 0x000000040602722b */ /* 0x000fd00000008102 */
[----:B------:R-:W-:-:S06]  /*2190*/  DSETP.GT.AND P0, PT, R2, RZ, PT ;  /* 0x000000ff0200722a */ /* 0x000fcc0003f04000 */
[----:B------:R-:W-:Y:S02]  /*21a0*/  FSEL R4, R4, R6, P0 ;  /* 0x0000000604047208 */ /* 0x000fe40000000000 */
[----:B------:R-:W-:Y:S01]  /*21b0*/  FSEL R5, R5, R7, P0 ;  /* 0x0000000705057208 */ /* 0x000fe20000000000 */
[----:B------:R-:W-:Y:S06]  /*21c0*/  BRA `(.L_x_41) ;  /* 0x0000000000647947 */ /* 0x000fec0003800000 */
.L_x_40:
[----:B------:R-:W-:-:S14]  /*21d0*/  DSETP.NE.AND P0, PT, R2, RZ, PT ;  /* 0x000000ff0200722a */ /* 0x000fdc0003f05000 */
[----:B------:R-:W-:Y:S05]  /*21e0*/  @!P0 BRA `(.L_x_42) ;  /* 0x0000000000588947 */ /* 0x000fea0003800000 */
[----:B------:R-:W-:-:S13]  /*21f0*/  ISETP.GE.AND P0, PT, R3, RZ, PT ;  /* 0x000000ff0300720c */ /* 0x000fda0003f06270 */
[----:B------:R-:W-:Y:S02]  /*2200*/  @!P0 IMAD.MOV.U32 R4, RZ, RZ, 0x0 ;  /* 0x00000000ff048424 */ /* 0x000fe400078e00ff */
[----:B------:R-:W-:Y:S01]  /*2210*/  @!P0 IMAD.MOV.U32 R5, RZ, RZ, -0x80000 ;  /* 0xfff80000ff058424 */ /* 0x000fe200078e00ff */
[----:B------:R-:W-:Y:S06]  /*2220*/  @!P0 BRA `(.L_x_41) ;  /* 0x00000000004c8947 */ /* 0x000fec0003800000 */
[----:B------:R-:W-:-:S13]  /*2230*/  ISETP.GT.AND P0, PT, R3, 0x7fefffff, PT ;  /* 0x7fefffff0300780c */ /* 0x000fda0003f04270 */
[----:B------:R-:W-:Y:S05]  /*2240*/  @P0 BRA `(.L_x_42) ;  /* 0x0000000000400947 */ /* 0x000fea0003800000 */
[----:B------:R-:W-:Y:S01]  /*2250*/  DMUL R2, R2, 8.11296384146066816958e+31 ;  /* 0x4690000002027828 */ /* 0x000fe20000000000 */
[----:B------:R-:W-:Y:S02]  /*2260*/  IMAD.MOV.U32 R4, RZ, RZ, RZ ;  /* 0x000000ffff047224 */ /* 0x000fe400078e00ff */
[----:B------:R-:W-:Y:S02]  /*2270*/  IMAD.MOV.U32 R8, RZ, RZ, 0x0 ;  /* 0x00000000ff087424 */ /* 0x000fe400078e00ff */
[----:B------:R-:W-:Y:S01]  /*2280*/  IMAD.MOV.U32 R9, RZ, RZ, 0x3fd80000 ;  /* 0x3fd80000ff097424 */ /* 0x000fe200078e00ff */
[----:B------:R-:W0:Y:S02]  /*2290*/  MUFU.RSQ64H R5, R3 ;  /* 0x0000000300057308 */ /* 0x000e240000001c00 */
[----:B0-----:R-:W-:-:S08]  /*22a0*/  DMUL R6, R4, R4 ;  /* 0x0000000404067228 */ /* 0x001fd00000000000 */
[----:B------:R-:W-:-:S08]  /*22b0*/  DFMA R6, R2, -R6, 1 ;  /* 0x3ff000000206742b */ /* 0x000fd00000000806 */
[----:B------:R-:W-:Y:S02]  /*22c0*/  DFMA R8, R6, R8, 0.5 ;  /* 0x3fe000000608742b */ /* 0x000fe40000000008 */
[----:B------:R-:W-:-:S08]  /*22d0*/  DMUL R6, R4, R6 ;  /* 0x0000000604067228 */ /* 0x000fd00000000000 */
[----:B------:R-:W-:-:S08]  /*22e0*/  DFMA R6, R8, R6, R4 ;  /* 0x000000060806722b */ /* 0x000fd00000000004 */
[----:B------:R-:W-:Y:S02]  /*22f0*/  DMUL R4, R2, R6 ;  /* 0x0000000602047228 */ /* 0x000fe40000000000 */
[----:B------:R-:W-:-:S06]  /*2300*/  VIADD R7, R7, 0xfff00000 ;  /* 0xfff0000007077836 */ /* 0x000fcc0000000000 */
[----:B------:R-:W-:-:S08]  /*2310*/  DFMA R8, R4, -R4, R2 ;  /* 0x800000040408722b */ /* 0x000fd00000000002 */
[----:B------:R-:W-:-:S10]  /*2320*/  DFMA R4, R6, R8, R4 ;  /* 0x000000080604722b */ /* 0x000fd40000000004 */
[----:B------:R-:W-:Y:S01]  /*2330*/  VIADD R5, R5, 0xfcb00000 ;  /* 0xfcb0000005057836 */ /* 0x000fe20000000000 */
[----:B------:R-:W-:Y:S06]  /*2340*/  BRA `(.L_x_41) ;  /* 0x0000000000047947 */ /* 0x000fec0003800000 */
.L_x_42:
[----:B------:R-:W-:-:S11]  /*2350*/  DADD R4, R2, R2 ;  /* 0x0000000002047229 */ /* 0x000fd60000000002 */
.L_x_41:
[----:B------:R-:W-:Y:S02]  /*2360*/  IMAD.MOV.U32 R2, RZ, RZ, R0 ;  /* 0x000000ffff027224 */ /* 0x000fe400078e0000 */
[----:B------:R-:W-:Y:S02]  /*2370*/  IMAD.MOV.U32 R3, RZ, RZ, 0x0 ;  /* 0x00000000ff037424 */ /* 0x000fe400078e00ff */
[----:B------:R-:W-:Y:S02]  /*2380*/  IMAD.MOV.U32 R14, RZ, RZ, R4 ;  /* 0x000000ffff0e7224 */ /* 0x000fe400078e0004 */
[----:B------:R-:W-:Y:S01]  /*2390*/  IMAD.MOV.U32 R15, RZ, RZ, R5 ;  /* 0x000000ffff0f7224 */ /* 0x000fe200078e0005 */
[----:B------:R-:W-:Y:S06]  /*23a0*/  RET.REL.NODEC R2 `(_Z22large_normalize_vectorPdiiiiiS_) ;  /* 0xffffffdc02147950 */ /* 0x000fec0003c3ffff */
.L_x_43:
[----:B------:R-:W-:-:S00]  /*23b0*/  BRA `(.L_x_43) ;  /* 0xfffffffc00fc7947 */ /* 0x000fc0000383ffff */
[----:B------:R-:W-:-:S00]  /*23c0*/  NOP ;  /* 0x0000000000007918 */ /* 0x000fc00000000000 */
        /* <DEDUP_REMOVED lines=11> */
.L_x_63:


//--------------------- .text._Z22small_normalize_vectorPdiiS_ --------------------------
	.section	.text._Z22small_normalize_vectorPdiiS_,"ax",@progbits
	.align	128
        .global         _Z22small_normalize_vectorPdiiS_
        .type           _Z22small_normalize_vectorPdiiS_,@function
        .size           _Z22small_normalize_vectorPdiiS_,(.L_x_65 - _Z22small_normalize_vectorPdiiS_)
        .other          _Z22small_normalize_vectorPdiiS_,@"STO_CUDA_ENTRY STV_DEFAULT"
_Z22small_normalize_vectorPdiiS_:
.text._Z22small_normalize_vectorPdiiS_:
[----:B------:R-:W-:Y:S01]  /*0000*/  LDC R1, c[0x0][0x37c] ;  /* 0x0000df00ff017b82 */ /* 0x000fe20000000800 */
[----:B------:R-:W0:Y:S07]  /*0010*/  S2R R2, SR_TID.X ;  /* 0x0000000000027919 */ /* 0x000e2e0000002100 */
[----:B------:R-:W0:Y:S01]  /*0020*/  LDC.64 R4, c[0x0][0x380] ;  /* 0x0000e000ff047b82 */ /* 0x000e220000000a00 */
[----:B------:R-:W1:Y:S01]  /*0030*/  LDCU.64 UR8, c[0x0][0x358] ;  /* 0x00006b00ff0877ac */ /* 0x000e620008000a00 */
[----:B0-----:R-:W-:-:S05]  /*0040*/  IMAD.WIDE.U32 R4, R2, 0x8, R4 ;  /* 0x0000000802047825 */ /* 0x001fca00078e0004 */
[----:B-1----:R-:W2:Y:S01]  /*0050*/  LDG.E.64 R6, desc[UR8][R4.64] ;  /* 0x0000000804067981 */ /* 0x002ea2000c1e1b00 */
[----:B------:R-:W0:Y:S01]  /*0060*/  S2UR UR6, SR_CgaCtaId ;  /* 0x00000000000679c3 */ /* 0x000e220000008800 */
[----:B------:R-:W-:Y:S02]  /*0070*/  UMOV UR4, 0x400 ;  /* 0x0000040000047882 */ /* 0x000fe40000000000 */
[----:B------:R-:W-:Y:S02]  /*0080*/  UIADD3 UR5, UPT, UPT, UR4, 0x1000, URZ ;  /* 0x0000100004057890 */ /* 0x000fe4000fffe0ff */
[----:B0-----:R-:W-:Y:S02]  /*0090*/  ULEA UR4, UR6, UR4, 0x18 ;  /* 0x0000000406047291 */ /* 0x001fe4000f8ec0ff */
[----:B------:R-:W-:Y:S01]  /*00a0*/  ULEA UR5, UR6, UR5, 0x18 ;  /* 0x0000000506057291 */ /* 0x000fe2000f8ec0ff */
[----:B------:R-:W0:Y:S03]  /*00b0*/  LDCU UR6, c[0x0][0x38c] ;  /* 0x00007180ff0677ac */ /* 0x000e260008000800 */
[----:B------:R-:W-:-:S02]  /*00c0*/  LEA R0, R2, UR4, 0x3 ;  /* 0x0000000402007c11 */ /* 0x000fc4000f8e18ff */
[----:B------:R-:W-:Y:S01]  /*00d0*/  LEA R3, R2, UR5, 0x3 ;  /* 0x0000000502037c11 */ /* 0x000fe2000f8e18ff */
[----:B0-----:R-:W-:Y:S01]  /*00e0*/  UISETP.GE.AND UP0, UPT, UR6, 0x1, UPT ;  /* 0x000000010600788c */ /* 0x001fe2000bf06270 */
[CC--:B--2---:R-:W-:Y:S01]  /*00f0*/  DMUL R8, R6.reuse, R6.reuse ;  /* 0x0000000606087228 */ /* 0x0c4fe20000000000 */
[----:B------:R0:W-:Y:S07]  /*0100*/  STS.64 [R0], R6 ;  /* 0x0000000600007388 */ /* 0x0001ee0000000a00 */
[----:B------:R-:W-:-:S07]  /*0110*/  DFMA R8, R6, R6, R8 ;  /* 0x000000060608722b */ /* 0x000fce0000000008 */
[----:B------:R0:W-:Y:S01]  /*0120*/  STS.64 [R3], R8 ;  /* 0x0000000803007388 */ /* 0x0001e20000000a00 */
[----:B------:R-:W-:Y:S06]  /*0130*/  BAR.SYNC.DEFER_BLOCKING 0x0 ;  /* 0x0000000000007b1d */ /* 0x000fec0000010000 */
[----:B------:R-:W-:Y:S05]  /*0140*/  BRA.U !UP0, `(.L_x_44) ;  /* 0x0000000508207547 */ /* 0x000fea000b800000 */
[----:B------:R-:W-:Y:S01]  /*0150*/  UISETP.GE.U32.AND UP1, UPT, UR6, 0x4, UPT ;  /* 0x000000040600788c */ /* 0x000fe2000bf26070 */
[----:B0-----:R-:W-:Y:S01]  /*0160*/  IMAD.MOV.U32 R6, RZ, RZ, 0x1 ;  /* 0x00000001ff067424 */ /* 0x001fe200078e00ff */
[----:B------:R-:W-:-:S04]  /*0170*/  ULOP3.LUT UR4, UR6, 0x3, URZ, 0xc0, !UPT ;  /* 0x0000000306047892 */ /* 0x000fc8000f8ec0ff */
[----:B------:R-:W-:-:S03]  /*0180*/  UISETP.NE.AND UP0, UPT, UR4, URZ, UPT ;  /* 0x000000ff0400728c */ /* 0x000fc6000bf05270 */
[----:B------:R-:W-:Y:S08]  /*0190*/  BRA.U !UP1, `(.L_x_45) ;  /* 0x0000000109c47547 */ /* 0x000ff0000b800000 */
[----:B------:R-:W-:Y:S01]  /*01a0*/  ULOP3.LUT UR6, UR6, 0x7ffffffc, URZ, 0xc0, !UPT ;  /* 0x7ffffffc06067892 */ /* 0x000fe2000f8ec0ff */
[----:B------:R-:W-:Y:S01]  /*01b0*/  IMAD.MOV.U32 R6, RZ, RZ, 0x1 ;  /* 0x00000001ff067424 */ /* 0x000fe200078e00ff */
[----:B------:R-:W0:Y:S02]  /*01c0*/  LDCU UR7, c[0x0][0x388] ;  /* 0x00007100ff0777ac */ /* 0x000e240008000800 */
[----:B------:R-:W-:-:S12]  /*01d0*/  UIADD3 UR6, UPT, UPT, -UR6, URZ, URZ ;  /* 0x000000ff06067290 */ /* 0x000fd8000fffe1ff */
.L_x_46:
[----:B------:R-:W-:Y:S01]  /*01e0*/  LEA R7, R6, 0x3ff, 0x1 ;  /* 0x000003ff06077811 */ /* 0x000fe200078e08ff */
[--C-:B------:R-:W-:Y:S01]  /*01f0*/  IMAD.IADD R15, R2, 0x1, R6.reuse ;  /* 0x00000001020f7824 */ /* 0x100fe200078e0206 */
[----:B------:R-:W-:Y:S01]  /*0200*/  LEA R13, R6, 0xffffffff, 0x2 ;  /* 0xffffffff060d7811 */ /* 0x000fe200078e10ff */
[----:B------:R-:W-:Y:S01]  /*0210*/  UIADD3 UR6, UPT, UPT, UR6, 0x4, URZ ;  /* 0x0000000406067890 */ /* 0x000fe2000fffe0ff */
[-C--:B------:R-:W-:Y:S02]  /*0220*/  LOP3.LUT P0, RZ, R7, R2.reuse, RZ, 0xc0, !PT ;  /* 0x0000000207ff7212 */ /* 0x080fe4000780c0ff */
[----:B------:R-:W-:Y:S01]  /*0230*/  LOP3.LUT P1, RZ, R13, R2, RZ, 0xc0, !PT ;  /* 0x000000020dff7212 */ /* 0x000fe2000782c0ff */
[----:B------:R-:W-:Y:S01]  /*0240*/  UISETP.NE.AND UP1, UPT, UR6, URZ, UPT ;  /* 0x000000ff0600728c */ /* 0x000fe2000bf25270 */
[C---:B0-----:R-:W-:Y:S01]  /*0250*/  ISETP.GE.OR P0, PT, R15.reuse, UR7, P0 ;  /* 0x000000070f007c0c */ /* 0x041fe20008706670 */
[----:B------:R-:W-:-:S05]  /*0260*/  IMAD.IADD R15, R15, 0x1, R6 ;  /* 0x000000010f0f7824 */ /* 0x000fca00078e0206 */
[----:B------:R-:W-:-:S07]  /*0270*/  ISETP.GE.OR P1, PT, R15, UR7, P1 ;  /* 0x000000070f007c0c */ /* 0x000fce0008f26670 */
[C---:B------:R-:W-:Y:S01]  /*0280*/  @!P0 IMAD R7, R6.reuse, 0x8, R3 ;  /* 0x0000000806078824 */ /* 0x040fe200078e0203 */
[----:B------:R-:W-:Y:S04]  /*0290*/  @!P0 LDS.64 R8, [R3] ;  /* 0x0000000003088984 */ /* 0x000fe80000000a00 */
[----:B-1----:R0:W1:Y:S01]  /*02a0*/  @!P0 LDS.64 R10, [R7] ;  /* 0x00000000070a8984 */ /* 0x0020620000000a00 */
[----:B------:R-:W-:Y:S01]  /*02b0*/  @!P1 LEA R14, R15, UR5, 0x3 ;  /* 0x000000050f0e9c11 */ /* 0x000fe2000f8e18ff */
[C---:B------:R-:W-:Y:S01]  /*02c0*/  IMAD R15, R6.reuse, 0x2, R15 ;  /* 0x00000002060f7824 */ /* 0x040fe200078e020f */
[----:B0-----:R-:W-:Y:S01]  /*02d0*/  LEA R7, R6, 0xffffffff, 0x3 ;  /* 0xffffffff06077811 */ /* 0x001fe200078e18ff */
[----:B-1----:R-:W-:-:S07]  /*02e0*/  @!P0 DADD R8, R8, R10 ;  /* 0x0000000008088229 */ /* 0x002fce000000000a */
        /* <DEDUP_REMOVED lines=9> */
[----:B------:R-:W-:Y:S01]  /*0380*/  @!P0 LEA R12, R15, UR5, 0x3 ;  /* 0x000000050f0c8c11 */ /* 0x000fe2000f8e18ff */
[----:B------:R-:W-:-:S04]  /*0390*/  IMAD R15, R6, 0x4, R15 ;  /* 0x00000004060f7824 */ /* 0x000fc800078e020f */
        /* <DEDUP_REMOVED lines=17> */
.L_x_45:
[----:B------:R-:W-:Y:S05]  /*04b0*/  BRA.U !UP0, `(.L_x_44) ;  /* 0x0000000108447547 */ /* 0x000fea000b800000 */
[----:B------:R-:W0:Y:S01]  /*04c0*/  LDCU UR5, c[0x0][0x388] ;  /* 0x00007100ff0577ac */ /* 0x000e220008000800 */
[----:B------:R-:W-:-:S12]  /*04d0*/  UIADD3 UR4, UPT, UPT, -UR4, URZ, URZ ;  /* 0x000000ff04047290 */ /* 0x000fd8000fffe1ff */
.L_x_47:
[----:B-1----:R-:W-:Y:S01]  /*04e0*/  IMAD.SHL.U32 R11, R6, 0x2, RZ ;  /* 0x00000002060b7824 */ /* 0x002fe200078e00ff */
[----:B------:R-:W-:Y:S01]  /*04f0*/  UIADD3 UR4, UPT, UPT, UR4, 0x1, URZ ;  /* 0x0000000104047890 */ /* 0x000fe2000fffe0ff */
[----:B--2---:R-:W-:Y:S02]  /*0500*/  IMAD.IADD R8, R2, 0x1, R6 ;  /* 0x0000000102087824 */ /* 0x004fe400078e0206 */
[----:B------:R-:W-:Y:S01]  /*0510*/  VIADD R7, R11, 0x3ff ;  /* 0x000003ff0b077836 */ /* 0x000fe20000000000 */
[----:B------:R-:W-:-:S04]  /*0520*/  UISETP.NE.AND UP0, UPT, UR4, URZ, UPT ;  /* 0x000000ff0400728c */ /* 0x000fc8000bf05270 */
[----:B------:R-:W-:-:S04]  /*0530*/  LOP3.LUT P0, RZ, R7, R2, RZ, 0xc0, !PT ;  /* 0x0000000207ff7212 */ /* 0x000fc8000780c0ff */
[----:B0-----:R-:W-:-:S13]  /*0540*/  ISETP.GE.OR P0, PT, R8, UR5, P0 ;  /* 0x0000000508007c0c */ /* 0x001fda0008706670 */
[----:B------:R-:W-:Y:S02]  /*0550*/  @!P0 IMAD R10, R6, 0x8, R3 ;  /* 0x00000008060a8824 */ /* 0x000fe400078e0203 */
[----:B------:R-:W-:Y:S04]  /*0560*/  @!P0 LDS.64 R6, [R3] ;  /* 0x0000000003068984 */ /* 0x000fe80000000a00 */
[----:B------:R-:W0:Y:S02]  /*0570*/  @!P0 LDS.64 R8, [R10] ;  /* 0x000000000a088984 */ /* 0x000e240000000a00 */
[----:B0-----:R-:W-:Y:S01]  /*0580*/  @!P0 DADD R8, R6, R8 ;  /* 0x0000000006088229 */ /* 0x001fe20000000008 */
[----:B------:R-:W-:-:S06]  /*0590*/  IMAD.MOV.U32 R6, RZ, RZ, R11 ;  /* 0x000000ffff067224 */ /* 0x000fcc00078e000b */
[----:B------:R2:W-:Y:S01]  /*05a0*/  @!P0 STS.64 [R3], R8 ;  /* 0x0000000803008388 */ /* 0x0005e20000000a00 */
[----:B------:R-:W-:Y:S06]  /*05b0*/  BAR.SYNC.DEFER_BLOCKING 0x0 ;  /* 0x0000000000007b1d */ /* 0x000fec0000010000 */
[----:B------:R-:W-:Y:S05]  /*05c0*/  BRA.U UP0, `(.L_x_47) ;  /* 0xfffffffd00c47547 */ /* 0x000fea000b83ffff */
.L_x_44:
[----:B------:R-:W-:Y:S01]  /*05d0*/  ISETP.NE.AND P0, PT, R2, RZ, PT ;  /* 0x000000ff0200720c */ /* 0x000fe20003f05270 */
[----:B------:R-:W-:-:S12]  /*05e0*/  BSSY.RECONVERGENT B0, `(.L_x_48) ;  /* 0x0000020000007945 */ /* 0x000fd80003800200 */
[----:B------:R-:W-:Y:S05]  /*05f0*/  @P0 BRA `(.L_x_49) ;  /* 0x0000000000780947 */ /* 0x000fea0003800000 */
[----:B------:R-:W3:Y:S01]  /*0600*/  S2UR UR5, SR_CgaCtaId ;  /* 0x00000000000579c3 */ /* 0x000ee20000008800 */
[----:B------:R-:W-:Y:S01]  /*0610*/  UMOV UR4, 0x400 ;  /* 0x0000040000047882 */ /* 0x000fe20000000000 */
[----:B-1----:R-:W-:Y:S02]  /*0620*/  IMAD.MOV.U32 R10, RZ, RZ, 0x0 ;  /* 0x00000000ff0a7424 */ /* 0x002fe400078e00ff */
[----:B------:R-:W-:Y:S01]  /*0630*/  IMAD.MOV.U32 R11, RZ, RZ, 0x3fd80000 ;  /* 0x3fd80000ff0b7424 */ /* 0x000fe200078e00ff */
[----:B---3--:R-:W-:-:S09]  /*0640*/  ULEA UR4, UR5, UR4, 0x18 ;  /* 0x0000000405047291 */ /* 0x008fd2000f8ec0ff */
[----:B0-----:R-:W2:Y:S02]  /*0650*/  LDS.64 R6, [UR4+0x1000] ;  /* 0x00100004ff067984 */ /* 0x001ea40008000a00 */
[----:B--2---:R-:W0:Y:S01]  /*0660*/  MUFU.RSQ64H R9, R7 ;  /* 0x0000000700097308 */ /* 0x004e220000001c00 */
        /* <DEDUP_REMOVED lines=14> */
[----:B------:R-:W-:Y:S05]  /*0750*/  CALL.REL.NOINC `($__internal_3_$__cuda_sm20_dsqrt_rn_f64_mediumpath_v1) ;  /* 0x0000000800047944 */ /* 0x000fea0003c00000 */
[----:B------:R-:W-:Y:S02]  /*0760*/  IMAD.MOV.U32 R2, RZ, RZ, R8 ;  /* 0x000000ffff027224 */ /* 0x000fe400078e0008 */
[----:B------:R-:W-:-:S07]  /*0770*/  IMAD.MOV.U32 R3, RZ, RZ, R9 ;  /* 0x000000ffff037224 */ /* 0x000fce00078e0009 */
.L_x_50:
[----:B------:R-:W0:Y:S01]  /*0780*/  S2UR UR5, SR_CgaCtaId ;  /* 0x00000000000579c3 */ /* 0x000e220000008800 */
[----:B------:R-:W-:-:S07]  /*0790*/  UMOV UR4, 0x400 ;  /* 0x0000040000047882 */ /* 0x000fce0000000000 */
[----:B------:R-:W1:Y:S01]  /*07a0*/  LDC.64 R6, c[0x0][0x390] ;  /* 0x0000e400ff067b82 */ /* 0x000e620000000a00 */
[----:B0-----:R-:W-:Y:S01]  /*07b0*/  ULEA UR4, UR5, UR4, 0x18 ;  /* 0x0000000405047291 */ /* 0x001fe2000f8ec0ff */
[----:B-1----:R3:W-:Y:S08]  /*07c0*/  STG.E.64 desc[UR8][R6.64], R2 ;  /* 0x0000000206007986 */ /* 0x0027f0000c101b08 */
[----:B------:R3:W-:Y:S03]  /*07d0*/  STS.64 [UR4+0x1000], R2 ;  /* 0x00100002ff007988 */ /* 0x0007e60008000a04 */
.L_x_49:
[----:B------:R-:W-:Y:S05]  /*07e0*/  BSYNC.RECONVERGENT B0 ;  /* 0x0000000000007941 */ /* 0x000fea0003800200 */
.L_x_48:
[----:B------:R-:W4:Y:S08]  /*07f0*/  S2UR UR5, SR_CgaCtaId ;  /* 0x00000000000579c3 */ /* 0x000f300000008800 */
[----:B------:R-:W-:Y:S01]  /*0800*/  BAR.SYNC.DEFER_BLOCKING 0x0 ;  /* 0x0000000000007b1d */ /* 0x000fe20000010000 */
[----:B---3--:R-:W-:-:S05]  /*0810*/  IMAD.MOV.U32 R2, RZ, RZ, 0x1 ;  /* 0x00000001ff027424 */ /* 0x008fca00078e00ff */
[----:B------:R-:W-:Y:S01]  /*0820*/  UMOV UR4, 0x400 ;  /* 0x0000040000047882 */ /* 0x000fe20000000000 */
[----:B------:R-:W-:Y:S01]  /*0830*/  BSSY.RECONVERGENT B0, `(.L_x_51) ;  /* 0x0000015000007945 */ /* 0x000fe20003800200 */
[----:B----4-:R-:W-:Y:S01]  /*0840*/  ULEA UR4, UR5, UR4, 0x18 ;  /* 0x0000000405047291 */ /* 0x010fe2000f8ec0ff */
[----:B0-2---:R-:W0:Y:S08]  /*0850*/  LDS.64 R8, [R0] ;  /* 0x0000000000087984 */ /* 0x005e300000000a00 */
[----:B------:R-:W1:Y:S01]  /*0860*/  LDS.64 R6, [UR4+0x1000] ;  /* 0x00100004ff067984 */ /* 0x000e620008000a00 */
[----:B0-----:R-:W-:Y:S01]  /*0870*/  FSETP.GEU.AND P1, PT, |R9|, 6.5827683646048100446e-37, PT ;  /* 0x036000000900780b */ /* 0x001fe20003f2e200 */
[----:B-1----:R-:W0:Y:S02]  /*0880*/  MUFU.RCP64H R3, R7 ;  /* 0x0000000700037308 */ /* 0x002e240000001800 */
[----:B0-----:R-:W-:-:S08]  /*0890*/  DFMA R10, -R6, R2, 1 ;  /* 0x3ff00000060a742b */ /* 0x001fd00000000102 */
[----:B------:R-:W-:-:S08]  /*08a0*/  DFMA R10, R10, R10, R10 ;  /* 0x0000000a0a0a722b */ /* 0x000fd0000000000a */
[----:B------:R-:W-:-:S08]  /*08b0*/  DFMA R10, R2, R10, R2 ;  /* 0x0000000a020a722b */ /* 0x000fd00000000002 */
[----:B------:R-:W-:-:S08]  /*08c0*/  DFMA R2, -R6, R10, 1 ;  /* 0x3ff000000602742b */ /* 0x000fd0000000010a */
[----:B------:R-:W-:-:S08]  /*08d0*/  DFMA R2, R10, R2, R10 ;  /* 0x000000020a02722b */ /* 0x000fd0000000000a */
[----:B------:R-:W-:-:S08]  /*08e0*/  DMUL R10, R8, R2 ;  /* 0x00000002080a7228 */ /* 0x000fd00000000000 */
[----:B------:R-:W-:-:S08]  /*08f0*/  DFMA R12, -R6, R10, R8 ;  /* 0x0000000a060c722b */ /* 0x000fd00000000108 */
[----:B------:R-:W-:-:S10]  /*0900*/  DFMA R2, R2, R12, R10 ;  /* 0x0000000c0202722b */ /* 0x000fd4000000000a */
[----:B------:R-:W-:-:S05]  /*0910*/  FFMA R10, RZ, R7, R3 ;  /* 0x00000007ff0a7223 */ /* 0x000fca0000000003 */
[----:B------:R-:W-:-:S13]  /*0920*/  FSETP.GT.AND P0, PT, |R10|, 1.469367938527859385e-39, PT ;  /* 0x001000000a00780b */ /* 0x000fda0003f04200 */
[----:B------:R-:W-:Y:S05]  /*0930*/  @P0 BRA P1, `(.L_x_52) ;  /* 0x0000000000100947 */ /* 0x000fea0000800000 */
[----:B------:R-:W-:-:S07]  /*0940*/  MOV R0, 0x960 ;  /* 0x0000096000007802 */ /* 0x000fce0000000f00 */
[----:B------:R-:W-:Y:S05]  /*0950*/  CALL.REL.NOINC `($__internal_2_$__cuda_sm20_div_rn_f64_full) ;  /* 0x0000000000147944 */ /* 0x000fea0003c00000 */
[----:B------:R-:W-:Y:S02]  /*0960*/  IMAD.MOV.U32 R2, RZ, RZ, R12 ;  /* 0x000000ffff027224 */ /* 0x000fe400078e000c */
[----:B------:R-:W-:-:S07]  /*0970*/  IMAD.MOV.U32 R3, RZ, RZ, R13 ;  /* 0x000000ffff037224 */ /* 0x000fce00078e000d */
.L_x_52:
[----:B------:R-:W-:Y:S05]  /*0980*/  BSYNC.RECONVERGENT B0 ;  /* 0x0000000000007941 */ /* 0x000fea0003800200 */
.L_x_51:
[----:B------:R-:W-:Y:S01]  /*0990*/  STG.E.64 desc[UR8][R4.64], R2 ;  /* 0x0000000204007986 */ /* 0x000fe2000c101b08 */
[----:B------:R-:W-:Y:S05]  /*09a0*/  EXIT ;  /* 0x000000000000794d */ /* 0x000fea0003800000 */
        .weak           $__internal_2_$__cuda_sm20_div_rn_f64_full
        .type           $__internal_2_$__cuda_sm20_div_rn_f64_full,@function
        .size           $__internal_2_$__cuda_sm20_div_rn_f64_full,($__internal_3_$__cuda_sm20_dsqrt_rn_f64_mediumpath_v1 - $__internal_2_$__cuda_sm20_div_rn_f64_full)
$__internal_2_$__cuda_sm20_div_rn_f64_full:
[C---:B------:R-:W-:Y:S01]  /*09b0*/  FSETP.GEU.AND P0, PT, |R7|.reuse, 1.469367938527859385e-39, PT ;  /* 0x001000000700780b */ /* 0x040fe20003f0e200 */
[----:B------:R-:W-:Y:S01]  /*09c0*/  IMAD.MOV.U32 R16, RZ, RZ, 0x1 ;  /* 0x00000001ff107424 */ /* 0x000fe200078e00ff */
[----:B------:R-:W-:Y:S01]  /*09d0*/  LOP3.LUT R2, R7, 0x800fffff, RZ, 0xc0, !PT ;  /* 0x800fffff07027812 */ /* 0x000fe200078ec0ff */
[----:B------:R-:W-:Y:S01]  /*09e0*/  BSSY.RECONVERGENT B1, `(.L_x_53) ;  /* 0x0000055000017945 */ /* 0x000fe20003800200 */
[C---:B------:R-:W-:Y:S02]  /*09f0*/  FSETP.GEU.AND P2, PT, |R9|.reuse, 1.469367938527859385e-39, PT ;  /* 0x001000000900780b */ /* 0x040fe40003f4e200 */
        /* <DEDUP_REMOVED lines=8> */
[----:B------:R-:W0:Y:S02]  /*0a80*/  MUFU.RCP64H R17, R3 ;  /* 0x0000000300117308 */ /* 0x000e240000001800 */
[----:B------:R-:W-:Y:S01]  /*0a90*/  @!P2 ISETP.GE.U32.AND P3, PT, R12, R13, PT ;  /* 0x0000000d0c00a20c */ /* 0x000fe20003f66070 */
[----:B------:R-:W-:-:S05]  /*0aa0*/  IMAD.MOV.U32 R13, RZ, RZ, 0x1ca00000 ;  /* 0x1ca00000ff0d7424 */ /* 0x000fca00078e00ff */
[----:B------:R-:W-:-:S04]  /*0ab0*/  @!P2 SEL R19, R13, 0x63400000, !P3 ;  /* 0x634000000d13a807 */ /* 0x000fc80005800000 */
[----:B------:R-:W-:-:S04]  /*0ac0*/  @!P2 LOP3.LUT R19, R19, 0x80000000, R9, 0xf8, !PT ;  /* 0x800000001313a812 */ /* 0x000fc800078ef809 */
[----:B------:R-:W-:Y:S01]  /*0ad0*/  @!P2 LOP3.LUT R19, R19, 0x100000, RZ, 0xfc, !PT ;  /* 0x001000001313a812 */ /* 0x000fe200078efcff */
[----:B0-----:R-:W-:-:S08]  /*0ae0*/  DFMA R10, R16, -R2, 1 ;  /* 0x3ff00000100a742b */ /* 0x001fd00000000802 */
[----:B------:R-:W-:-:S08]  /*0af0*/  DFMA R10, R10, R10, R10 ;  /* 0x0000000a0a0a722b */ /* 0x000fd0000000000a */
[----:B------:R-:W-:Y:S01]  /*0b00*/  DFMA R16, R16, R10, R16 ;  /* 0x0000000a1010722b */ /* 0x000fe20000000010 */
[----:B------:R-:W-:Y:S01]  /*0b10*/  SEL R11, R13, 0x63400000, !P1 ;  /* 0x634000000d0b7807 */ /* 0x000fe20004800000 */
[----:B------:R-:W-:-:S03]  /*0b20*/  IMAD.MOV.U32 R10, RZ, RZ, R8 ;  /* 0x000000ffff0a7224 */ /* 0x000fc600078e0008 */
[----:B------:R-:W-:-:S03]  /*0b30*/  LOP3.LUT R11, R11, 0x800fffff, R9, 0xf8, !PT ;  /* 0x800fffff0b0b7812 */ /* 0x000fc600078ef809 */
[----:B------:R-:W-:-:S03]  /*0b40*/  DFMA R20, R16, -R2, 1 ;  /* 0x3ff000001014742b */ /* 0x000fc60000000802 */
[----:B------:R-:W-:-:S05]  /*0b50*/  @!P2 DFMA R10, R10, 2, -R18 ;  /* 0x400000000a0aa82b */ /* 0x000fca0000000812 */
[----:B------:R-:W-:Y:S01]  /*0b60*/  DFMA R16, R16, R20, R16 ;  /* 0x000000141010722b */ /* 0x000fe20000000010 */
[----:B------:R-:W-:Y:S02]  /*0b70*/  IMAD.MOV.U32 R21, RZ, RZ, R12 ;  /* 0x000000ffff157224 */ /* 0x000fe400078e000c */
[----:B------:R-:W-:Y:S01]  /*0b80*/  IMAD.MOV.U32 R20, RZ, RZ, R15 ;  /* 0x000000ffff147224 */ /* 0x000fe200078e000f */
[----:B------:R-:W-:Y:S02]  /*0b90*/  @!P0 LOP3.LUT R20, R3, 0x7ff00000, RZ, 0xc0, !PT ;  /* 0x7ff0000003148812 */ /* 0x000fe400078ec0ff */
[----:B------:R-:W-:Y:S02]  /*0ba0*/  @!P2 LOP3.LUT R21, R11, 0x7ff00000, RZ, 0xc0, !PT ;  /* 0x7ff000000b15a812 */ /* 0x000fe400078ec0ff */
[----:B------:R-:W-:Y:S01]  /*0bb0*/  DMUL R18, R16, R10 ;  /* 0x0000000a10127228 */ /* 0x000fe20000000000 */
[----:B------:R-:W-:Y:S02]  /*0bc0*/  VIADD R23, R20, 0xffffffff ;  /* 0xffffffff14177836 */ /* 0x000fe40000000000 */
[----:B------:R-:W-:-:S05]  /*0bd0*/  VIADD R22, R21, 0xffffffff ;  /* 0xffffffff15167836 */ /* 0x000fca0000000000 */
[----:B------:R-:W-:Y:S01]  /*0be0*/  DFMA R14, R18, -R2, R10 ;  /* 0x80000002120e722b */ /* 0x000fe2000000000a */
[----:B------:R-:W-:-:S04]  /*0bf0*/  ISETP.GT.U32.AND P0, PT, R22, 0x7feffffe, PT ;  /* 0x7feffffe1600780c */ /* 0x000fc80003f04070 */
[----:B------:R-:W-:-:S03]  /*0c00*/  ISETP.GT.U32.OR P0, PT, R23, 0x7feffffe, P0 ;  /* 0x7feffffe1700780c */ /* 0x000fc60000704470 */
[----:B------:R-:W-:-:S10]  /*0c10*/  DFMA R14, R16, R14, R18 ;  /* 0x0000000e100e722b */ /* 0x000fd40000000012 */
[----:B------:R-:W-:Y:S05]  /*0c20*/  @P0 BRA `(.L_x_54) ;  /* 0x00000000006c0947 */ /* 0x000fea0003800000 */
        /* <DEDUP_REMOVED lines=19> */
[----:B------:R-:W-:-:S06]  /*0d60*/  IMAD.MOV.U32 R2, RZ, RZ, RZ ;  /* 0x000000ffff027224 */ /* 0x000fcc00078e00ff */
[----:B------:R-:W-:-:S03]  /*0d70*/  DFMA R2, R12, -R2, R14 ;  /* 0x800000020c02722b */ /* 0x000fc6000000000e */
[----:B------:R-:W-:-:S03]  /*0d80*/  LOP3.LUT R7, R9, R7, RZ, 0x3c, !PT ;  /* 0x0000000709077212 */ /* 0x000fc600078e3cff */
[----:B------:R-:W-:-:S04]  /*0d90*/  IADD3 R2, PT, PT, -R16, -0x43300000, RZ ;  /* 0xbcd0000010027810 */ /* 0x000fc80007ffe1ff */
[----:B------:R-:W-:-:S04]  /*0da0*/  FSETP.NEU.AND P0, PT, |R3|, R2, PT ;  /* 0x000000020300720b */ /* 0x000fc80003f0d200 */
[----:B------:R-:W-:Y:S02]  /*0db0*/  FSEL R12, R8, R12, !P0 ;  /* 0x0000000c080c7208 */ /* 0x000fe40004000000 */
[----:B------:R-:W-:Y:S01]  /*0dc0*/  FSEL R13, R7, R13, !P0 ;  /* 0x0000000d070d7208 */ /* 0x000fe20004000000 */
[----:B------:R-:W-:Y:S06]  /*0dd0*/  BRA `(.L_x_55) ;  /* 0x0000000000547947 */ /* 0x000fec0003800000 */
.L_x_54:
        /* <DEDUP_REMOVED lines=16> */
.L_x_57:
[----:B------:R-:W-:Y:S01]  /*0ee0*/  LOP3.LUT R13, R7, 0x80000, RZ, 0xfc, !PT ;  /* 0x00080000070d7812 */ /* 0x000fe200078efcff */
[----:B------:R-:W-:Y:S01]  /*0ef0*/  IMAD.MOV.U32 R12, RZ, RZ, R6 ;  /* 0x000000ffff0c7224 */ /* 0x000fe200078e0006 */
[----:B------:R-:W-:Y:S06]  /*0f00*/  BRA `(.L_x_55) ;  /* 0x0000000000087947 */ /* 0x000fec0003800000 */
.L_x_56:
[----:B------:R-:W-:Y:S01]  /*0f10*/  LOP3.LUT R13, R9, 0x80000, RZ, 0xfc, !PT ;  /* 0x00080000090d7812 */ /* 0x000fe200078efcff */
[----:B------:R-:W-:-:S07]  /*0f20*/  IMAD.MOV.U32 R12, RZ, RZ, R8 ;  /* 0x000000ffff0c7224 */ /* 0x000fce00078e0008 */
.L_x_55:
[----:B------:R-:W-:Y:S05]  /*0f30*/  BSYNC.RECONVERGENT B1 ;  /* 0x0000000000017941 */ /* 0x000fea0003800200 */
.L_x_53:
[----:B------:R-:W-:Y:S02]  /*0f40*/  IMAD.MOV.U32 R2, RZ, RZ, R0 ;  /* 0x000000ffff027224 */ /* 0x000fe400078e0000 */
[----:B------:R-:W-:-:S04]  /*0f50*/  IMAD.MOV.U32 R3, RZ, RZ, 0x0 ;  /* 0x00000000ff037424 */ /* 0x000fc800078e00ff */
[----:B------:R-:W-:Y:S05]  /*0f60*/  RET.REL.NODEC R2 `(_Z22small_normalize_vectorPdiiS_) ;  /* 0xfffffff002247950 */ /* 0x000fea0003c3ffff */
        .weak           $__internal_3_$__cuda_sm20_dsqrt_rn_f64_mediumpath_v1
        .type           $__internal_3_$__cuda_sm20_dsqrt_rn_f64_mediumpath_v1,@function
        .size           $__internal_3_$__cuda_sm20_dsqrt_rn_f64_mediumpath_v1,(.L_x_65 - $__internal_3_$__cuda_sm20_dsqrt_rn_f64_mediumpath_v1)
$__internal_3_$__cuda_sm20_dsqrt_rn_f64_mediumpath_v1:
        /* <DEDUP_REMOVED lines=11> */
.L_x_58:
        /* <DEDUP_REMOVED lines=24> */
.L_x_60:
[----:B------:R-:W-:-:S11]  /*11a0*/  DADD R8, R6, R6 ;  /* 0x0000000006087229 */ /* 0x000fd60000000006 */
.L_x_59:
[----:B------:R-:W-:-:S04]  /*11b0*/  IMAD.MOV.U32 R3, RZ, RZ, 0x0 ;  /* 0x00000000ff037424 */ /* 0x000fc800078e00ff */
[----:B------:R-:W-:Y:S05]  /*11c0*/  RET.REL.NODEC R2 `(_Z22small_normalize_vectorPdiiS_) ;  /* 0xffffffec028c7950 */ /* 0x000fea0003c3ffff */
.L_x_61:
        /* <DEDUP_REMOVED lines=11> */
.L_x_65:


//--------------------- .nv.shared._Z22large_normalize_vectorPdiiiiiS_ --------------------------
	.section	.nv.shared._Z22large_normalize_vectorPdiiiiiS_,"aw",@nobits
	.sectionflags	@""
	.align	8
.nv.shared._Z22large_normalize_vectorPdiiiiiS_:
	.zero		5376


//--------------------- .nv.shared.reserved.0     --------------------------
	.section	.nv.shared.reserved.0,"aw",@nobits
	.weak		__nv_reservedSMEM_offset_0_alias
	.size		__nv_reservedSMEM_offset_0_alias, 0, 64
	.other		__nv_reservedSMEM_offset_0_alias,@"STO_CUDA_RESERVED_SHARED STV_DEFAULT"
__nv_reservedSMEM_offset_0_alias:
	.zero		0
	.zero		64


//--------------------- .nv.shared._Z22small_normalize_vectorPdiiS_ --------------------------
	.section	.nv.shared._Z22small_normalize_vectorPdiiS_,"aw",@nobits
	.sectionflags	@""
	.align	8
.nv.shared._Z22small_normalize_vectorPdiiS_:
	.zero		9216


//--------------------- .nv.constant0._Z22large_normalize_vectorPdiiiiiS_ --------------------------
	.section	.nv.constant0._Z22large_normalize_vectorPdiiiiiS_,"a",@progbits
	.sectionflags	@""
	.align	4
.nv.constant0._Z22large_normalize_vectorPdiiiiiS_:
	.zero		936


//--------------------- .nv.constant0._Z22small_normalize_vectorPdiiS_ --------------------------
	.section	.nv.constant0._Z22small_normalize_vectorPdiiS_,"a",@progbits
	.sectionflags	@""
	.align	4
.nv.constant0._Z22small_normalize_vectorPdiiS_:
	.zero		920


//--------------------- SYMBOLS --------------------------

	.type		.nv.reservedSmem.offset0,@object
	.size		.nv.reservedSmem.offset0,0x4
	.type		.nv.reservedSmem.cap,@object
	.size		.nv.reservedSmem.cap,0x4
